//
// Generated by NVIDIA NVVM Compiler
//
// Compiler Build ID: CL-36424714
// Cuda compilation tools, release 13.0, V13.0.88
// Based on NVVM 20.0.0
//

.version 9.0
.target sm_100
.address_size 64

	// .globl	_Z5writePK6VectorPPS_i
// _ZZ4dumpPK5TablePmP6VectormmS2_E9block_acc has been demoted
// _ZZ4dumpPK5TablePmP6VectormmS2_E10global_acc has been demoted
.extern .shared .align 16 .b8 s[];

.visible .entry _Z5writePK6VectorPPS_i(
	.param .u64 .ptr .align 1 _Z5writePK6VectorPPS_i_param_0,
	.param .u64 .ptr .align 1 _Z5writePK6VectorPPS_i_param_1,
	.param .u32 _Z5writePK6VectorPPS_i_param_2
)
{
	.reg .pred 	%p<3>;
	.reg .b32 	%r<8>;
	.reg .b32 	%f<2>;
	.reg .b64 	%rd<15>;

	ld.param.u64 	%rd2, [_Z5writePK6VectorPPS_i_param_0];
	ld.param.u64 	%rd3, [_Z5writePK6VectorPPS_i_param_1];
	ld.param.u32 	%r3, [_Z5writePK6VectorPPS_i_param_2];
	mov.u32 	%r4, %ctaid.x;
	mov.u32 	%r5, %ntid.x;
	mov.u32 	%r6, %tid.x;
	mad.lo.s32 	%r1, %r4, %r5, %r6;
	setp.ge.s32 	%p1, %r1, %r3;
	@%p1 bra 	$L__BB0_3;
	cvta.to.global.u64 	%rd4, %rd3;
	shr.s32 	%r2, %r1, 6;
	mul.wide.s32 	%rd5, %r2, 8;
	add.s64 	%rd6, %rd4, %rd5;
	ld.global.nc.u64 	%rd1, [%rd6];
	setp.eq.s64 	%p2, %rd1, 0;
	@%p2 bra 	$L__BB0_3;
	cvta.to.global.u64 	%rd7, %rd2;
	mul.wide.s32 	%rd8, %r2, 256;
	add.s64 	%rd9, %rd7, %rd8;
	shl.b32 	%r7, %r1, 2;
	cvt.u64.u32 	%rd10, %r7;
	and.b64  	%rd11, %rd10, 252;
	add.s64 	%rd12, %rd9, %rd11;
	ld.global.nc.f32 	%f1, [%rd12];
	cvta.to.global.u64 	%rd13, %rd1;
	add.s64 	%rd14, %rd13, %rd11;
	st.global.f32 	[%rd14], %f1;
$L__BB0_3:
	ret;

}
	// .globl	_Z4readPP6VectorS0_i
.visible .entry _Z4readPP6VectorS0_i(
	.param .u64 .ptr .align 1 _Z4readPP6VectorS0_i_param_0,
	.param .u64 .ptr .align 1 _Z4readPP6VectorS0_i_param_1,
	.param .u32 _Z4readPP6VectorS0_i_param_2
)
{
	.reg .pred 	%p<3>;
	.reg .b32 	%r<8>;
	.reg .b32 	%f<2>;
	.reg .b64 	%rd<15>;

	ld.param.u64 	%rd2, [_Z4readPP6VectorS0_i_param_0];
	ld.param.u64 	%rd3, [_Z4readPP6VectorS0_i_param_1];
	ld.param.u32 	%r3, [_Z4readPP6VectorS0_i_param_2];
	mov.u32 	%r4, %ctaid.x;
	mov.u32 	%r5, %ntid.x;
	mov.u32 	%r6, %tid.x;
	mad.lo.s32 	%r1, %r4, %r5, %r6;
	setp.ge.s32 	%p1, %r1, %r3;
	@%p1 bra 	$L__BB1_3;
	cvta.to.global.u64 	%rd4, %rd2;
	shr.s32 	%r2, %r1, 6;
	mul.wide.s32 	%rd5, %r2, 8;
	add.s64 	%rd6, %rd4, %rd5;
	ld.global.nc.u64 	%rd1, [%rd6];
	setp.eq.s64 	%p2, %rd1, 0;
	@%p2 bra 	$L__BB1_3;
	cvta.to.global.u64 	%rd7, %rd1;
	shl.b32 	%r7, %r1, 2;
	cvt.u64.u32 	%rd8, %r7;
	and.b64  	%rd9, %rd8, 252;
	add.s64 	%rd10, %rd7, %rd9;
	ld.global.nc.f32 	%f1, [%rd10];
	cvta.to.global.u64 	%rd11, %rd3;
	mul.wide.s32 	%rd12, %r2, 256;
	add.s64 	%rd13, %rd11, %rd12;
	add.s64 	%rd14, %rd13, %rd9;
	st.global.f32 	[%rd14], %f1;
$L__BB1_3:
	ret;

}
	// .globl	_Z6upsertPK5TablePKmS3_PP6Vectori
.visible .entry _Z6upsertPK5TablePKmS3_PP6Vectori(
	.param .u64 .ptr .align 1 _Z6upsertPK5TablePKmS3_PP6Vectori_param_0,
	.param .u64 .ptr .align 1 _Z6upsertPK5TablePKmS3_PP6Vectori_param_1,
	.param .u64 .ptr .align 1 _Z6upsertPK5TablePKmS3_PP6Vectori_param_2,
	.param .u64 .ptr .align 1 _Z6upsertPK5TablePKmS3_PP6Vectori_param_3,
	.param .u32 _Z6upsertPK5TablePKmS3_PP6Vectori_param_4
)
{
	.reg .pred 	%p<283>;
	.reg .b16 	%rs<138>;
	.reg .b32 	%r<307>;
	.reg .b64 	%rd<455>;

	ld.param.u64 	%rd26, [_Z6upsertPK5TablePKmS3_PP6Vectori_param_0];
	ld.param.u64 	%rd23, [_Z6upsertPK5TablePKmS3_PP6Vectori_param_1];
	ld.param.u64 	%rd24, [_Z6upsertPK5TablePKmS3_PP6Vectori_param_2];
	ld.param.u64 	%rd25, [_Z6upsertPK5TablePKmS3_PP6Vectori_param_3];
	ld.param.u32 	%r25, [_Z6upsertPK5TablePKmS3_PP6Vectori_param_4];
	cvta.to.global.u64 	%rd1, %rd26;
	mov.u32 	%r26, %ctaid.x;
	mov.u32 	%r27, %ntid.x;
	mov.u32 	%r28, %tid.x;
	mad.lo.s32 	%r1, %r26, %r27, %r28;
	setp.ge.s32 	%p1, %r1, %r25;
	@%p1 bra 	$L__BB2_278;
	cvta.to.global.u64 	%rd27, %rd24;
	cvta.to.global.u64 	%rd28, %rd25;
	cvta.to.global.u64 	%rd29, %rd23;
	mul.wide.s32 	%rd30, %r1, 8;
	add.s64 	%rd31, %rd29, %rd30;
	ld.global.nc.u64 	%rd2, [%rd31];
	and.b64  	%rd3, %rd2, 1048575;
	ld.global.nc.u64 	%rd32, [%rd1+8];
	shl.b64 	%rd33, %rd2, 2;
	and.b64  	%rd34, %rd33, 4194300;
	add.s64 	%rd4, %rd32, %rd34;
	add.s64 	%rd5, %rd27, %rd30;
	add.s64 	%rd6, %rd28, %rd30;
	mov.b16 	%rs137, 0;
	mov.b32 	%r299, -1;
	shl.b64 	%rd36, %rd3, 6;
$L__BB2_2:
	atom.exch.b32 	%r3, [%rd4], 1;
	setp.ne.s32 	%p2, %r3, 0;
	@%p2 bra 	$L__BB2_277;
	ld.global.nc.u64 	%rd35, [%rd1];
	add.s64 	%rd7, %rd35, %rd36;
	ld.u64 	%rd8, [%rd7];
	ld.u64 	%rd37, [%rd8];
	setp.eq.s64 	%p3, %rd37, %rd2;
	mov.b32 	%r298, 0;
	mov.b16 	%rs136, 1;
	@%p3 bra 	$L__BB2_131;
	ld.u64 	%rd38, [%rd8+8];
	setp.eq.s64 	%p4, %rd38, %rd2;
	mov.b32 	%r298, 1;
	@%p4 bra 	$L__BB2_131;
	ld.u64 	%rd39, [%rd8+16];
	setp.eq.s64 	%p5, %rd39, %rd2;
	mov.b32 	%r298, 2;
	@%p5 bra 	$L__BB2_131;
	ld.u64 	%rd40, [%rd8+24];
	setp.eq.s64 	%p6, %rd40, %rd2;
	mov.b32 	%r298, 3;
	@%p6 bra 	$L__BB2_131;
	ld.u64 	%rd41, [%rd8+32];
	setp.eq.s64 	%p7, %rd41, %rd2;
	mov.b32 	%r298, 4;
	@%p7 bra 	$L__BB2_131;
	ld.u64 	%rd42, [%rd8+40];
	setp.eq.s64 	%p8, %rd42, %rd2;
	mov.b32 	%r298, 5;
	@%p8 bra 	$L__BB2_131;
	ld.u64 	%rd43, [%rd8+48];
	setp.eq.s64 	%p9, %rd43, %rd2;
	mov.b32 	%r298, 6;
	@%p9 bra 	$L__BB2_131;
	ld.u64 	%rd44, [%rd8+56];
	setp.eq.s64 	%p10, %rd44, %rd2;
	mov.b32 	%r298, 7;
	@%p10 bra 	$L__BB2_131;
	ld.u64 	%rd45, [%rd8+64];
	setp.eq.s64 	%p11, %rd45, %rd2;
	mov.b32 	%r298, 8;
	@%p11 bra 	$L__BB2_131;
	ld.u64 	%rd46, [%rd8+72];
	setp.eq.s64 	%p12, %rd46, %rd2;
	mov.b32 	%r298, 9;
	@%p12 bra 	$L__BB2_131;
	ld.u64 	%rd47, [%rd8+80];
	setp.eq.s64 	%p13, %rd47, %rd2;
	mov.b32 	%r298, 10;
	@%p13 bra 	$L__BB2_131;
	ld.u64 	%rd48, [%rd8+88];
	setp.eq.s64 	%p14, %rd48, %rd2;
	mov.b32 	%r298, 11;
	@%p14 bra 	$L__BB2_131;
	ld.u64 	%rd49, [%rd8+96];
	setp.eq.s64 	%p15, %rd49, %rd2;
	mov.b32 	%r298, 12;
	@%p15 bra 	$L__BB2_131;
	ld.u64 	%rd50, [%rd8+104];
	setp.eq.s64 	%p16, %rd50, %rd2;
	mov.b32 	%r298, 13;
	@%p16 bra 	$L__BB2_131;
	ld.u64 	%rd51, [%rd8+112];
	setp.eq.s64 	%p17, %rd51, %rd2;
	mov.b32 	%r298, 14;
	@%p17 bra 	$L__BB2_131;
	ld.u64 	%rd52, [%rd8+120];
	setp.eq.s64 	%p18, %rd52, %rd2;
	mov.b32 	%r298, 15;
	@%p18 bra 	$L__BB2_131;
	ld.u64 	%rd53, [%rd8+128];
	setp.eq.s64 	%p19, %rd53, %rd2;
	mov.b32 	%r298, 16;
	@%p19 bra 	$L__BB2_131;
	ld.u64 	%rd54, [%rd8+136];
	setp.eq.s64 	%p20, %rd54, %rd2;
	mov.b32 	%r298, 17;
	@%p20 bra 	$L__BB2_131;
	ld.u64 	%rd55, [%rd8+144];
	setp.eq.s64 	%p21, %rd55, %rd2;
	mov.b32 	%r298, 18;
	@%p21 bra 	$L__BB2_131;
	ld.u64 	%rd56, [%rd8+152];
	setp.eq.s64 	%p22, %rd56, %rd2;
	mov.b32 	%r298, 19;
	@%p22 bra 	$L__BB2_131;
	ld.u64 	%rd57, [%rd8+160];
	setp.eq.s64 	%p23, %rd57, %rd2;
	mov.b32 	%r298, 20;
	@%p23 bra 	$L__BB2_131;
	ld.u64 	%rd58, [%rd8+168];
	setp.eq.s64 	%p24, %rd58, %rd2;
	mov.b32 	%r298, 21;
	@%p24 bra 	$L__BB2_131;
	ld.u64 	%rd59, [%rd8+176];
	setp.eq.s64 	%p25, %rd59, %rd2;
	mov.b32 	%r298, 22;
	@%p25 bra 	$L__BB2_131;
	ld.u64 	%rd60, [%rd8+184];
	setp.eq.s64 	%p26, %rd60, %rd2;
	mov.b32 	%r298, 23;
	@%p26 bra 	$L__BB2_131;
	ld.u64 	%rd61, [%rd8+192];
	setp.eq.s64 	%p27, %rd61, %rd2;
	mov.b32 	%r298, 24;
	@%p27 bra 	$L__BB2_131;
	ld.u64 	%rd62, [%rd8+200];
	setp.eq.s64 	%p28, %rd62, %rd2;
	mov.b32 	%r298, 25;
	@%p28 bra 	$L__BB2_131;
	ld.u64 	%rd63, [%rd8+208];
	setp.eq.s64 	%p29, %rd63, %rd2;
	mov.b32 	%r298, 26;
	@%p29 bra 	$L__BB2_131;
	ld.u64 	%rd64, [%rd8+216];
	setp.eq.s64 	%p30, %rd64, %rd2;
	mov.b32 	%r298, 27;
	@%p30 bra 	$L__BB2_131;
	ld.u64 	%rd65, [%rd8+224];
	setp.eq.s64 	%p31, %rd65, %rd2;
	mov.b32 	%r298, 28;
	@%p31 bra 	$L__BB2_131;
	ld.u64 	%rd66, [%rd8+232];
	setp.eq.s64 	%p32, %rd66, %rd2;
	mov.b32 	%r298, 29;
	@%p32 bra 	$L__BB2_131;
	ld.u64 	%rd67, [%rd8+240];
	setp.eq.s64 	%p33, %rd67, %rd2;
	mov.b32 	%r298, 30;
	@%p33 bra 	$L__BB2_131;
	ld.u64 	%rd68, [%rd8+248];
	setp.eq.s64 	%p34, %rd68, %rd2;
	mov.b32 	%r298, 31;
	@%p34 bra 	$L__BB2_131;
	ld.u64 	%rd69, [%rd8+256];
	setp.eq.s64 	%p35, %rd69, %rd2;
	mov.b32 	%r298, 32;
	@%p35 bra 	$L__BB2_131;
	ld.u64 	%rd70, [%rd8+264];
	setp.eq.s64 	%p36, %rd70, %rd2;
	mov.b32 	%r298, 33;
	@%p36 bra 	$L__BB2_131;
	ld.u64 	%rd71, [%rd8+272];
	setp.eq.s64 	%p37, %rd71, %rd2;
	mov.b32 	%r298, 34;
	@%p37 bra 	$L__BB2_131;
	ld.u64 	%rd72, [%rd8+280];
	setp.eq.s64 	%p38, %rd72, %rd2;
	mov.b32 	%r298, 35;
	@%p38 bra 	$L__BB2_131;
	ld.u64 	%rd73, [%rd8+288];
	setp.eq.s64 	%p39, %rd73, %rd2;
	mov.b32 	%r298, 36;
	@%p39 bra 	$L__BB2_131;
	ld.u64 	%rd74, [%rd8+296];
	setp.eq.s64 	%p40, %rd74, %rd2;
	mov.b32 	%r298, 37;
	@%p40 bra 	$L__BB2_131;
	ld.u64 	%rd75, [%rd8+304];
	setp.eq.s64 	%p41, %rd75, %rd2;
	mov.b32 	%r298, 38;
	@%p41 bra 	$L__BB2_131;
	ld.u64 	%rd76, [%rd8+312];
	setp.eq.s64 	%p42, %rd76, %rd2;
	mov.b32 	%r298, 39;
	@%p42 bra 	$L__BB2_131;
	ld.u64 	%rd77, [%rd8+320];
	setp.eq.s64 	%p43, %rd77, %rd2;
	mov.b32 	%r298, 40;
	@%p43 bra 	$L__BB2_131;
	ld.u64 	%rd78, [%rd8+328];
	setp.eq.s64 	%p44, %rd78, %rd2;
	mov.b32 	%r298, 41;
	@%p44 bra 	$L__BB2_131;
	ld.u64 	%rd79, [%rd8+336];
	setp.eq.s64 	%p45, %rd79, %rd2;
	mov.b32 	%r298, 42;
	@%p45 bra 	$L__BB2_131;
	ld.u64 	%rd80, [%rd8+344];
	setp.eq.s64 	%p46, %rd80, %rd2;
	mov.b32 	%r298, 43;
	@%p46 bra 	$L__BB2_131;
	ld.u64 	%rd81, [%rd8+352];
	setp.eq.s64 	%p47, %rd81, %rd2;
	mov.b32 	%r298, 44;
	@%p47 bra 	$L__BB2_131;
	ld.u64 	%rd82, [%rd8+360];
	setp.eq.s64 	%p48, %rd82, %rd2;
	mov.b32 	%r298, 45;
	@%p48 bra 	$L__BB2_131;
	ld.u64 	%rd83, [%rd8+368];
	setp.eq.s64 	%p49, %rd83, %rd2;
	mov.b32 	%r298, 46;
	@%p49 bra 	$L__BB2_131;
	ld.u64 	%rd84, [%rd8+376];
	setp.eq.s64 	%p50, %rd84, %rd2;
	mov.b32 	%r298, 47;
	@%p50 bra 	$L__BB2_131;
	ld.u64 	%rd85, [%rd8+384];
	setp.eq.s64 	%p51, %rd85, %rd2;
	mov.b32 	%r298, 48;
	@%p51 bra 	$L__BB2_131;
	ld.u64 	%rd86, [%rd8+392];
	setp.eq.s64 	%p52, %rd86, %rd2;
	mov.b32 	%r298, 49;
	@%p52 bra 	$L__BB2_131;
	ld.u64 	%rd87, [%rd8+400];
	setp.eq.s64 	%p53, %rd87, %rd2;
	mov.b32 	%r298, 50;
	@%p53 bra 	$L__BB2_131;
	ld.u64 	%rd88, [%rd8+408];
	setp.eq.s64 	%p54, %rd88, %rd2;
	mov.b32 	%r298, 51;
	@%p54 bra 	$L__BB2_131;
	ld.u64 	%rd89, [%rd8+416];
	setp.eq.s64 	%p55, %rd89, %rd2;
	mov.b32 	%r298, 52;
	@%p55 bra 	$L__BB2_131;
	ld.u64 	%rd90, [%rd8+424];
	setp.eq.s64 	%p56, %rd90, %rd2;
	mov.b32 	%r298, 53;
	@%p56 bra 	$L__BB2_131;
	ld.u64 	%rd91, [%rd8+432];
	setp.eq.s64 	%p57, %rd91, %rd2;
	mov.b32 	%r298, 54;
	@%p57 bra 	$L__BB2_131;
	ld.u64 	%rd92, [%rd8+440];
	setp.eq.s64 	%p58, %rd92, %rd2;
	mov.b32 	%r298, 55;
	@%p58 bra 	$L__BB2_131;
	ld.u64 	%rd93, [%rd8+448];
	setp.eq.s64 	%p59, %rd93, %rd2;
	mov.b32 	%r298, 56;
	@%p59 bra 	$L__BB2_131;
	ld.u64 	%rd94, [%rd8+456];
	setp.eq.s64 	%p60, %rd94, %rd2;
	mov.b32 	%r298, 57;
	@%p60 bra 	$L__BB2_131;
	ld.u64 	%rd95, [%rd8+464];
	setp.eq.s64 	%p61, %rd95, %rd2;
	mov.b32 	%r298, 58;
	@%p61 bra 	$L__BB2_131;
	ld.u64 	%rd96, [%rd8+472];
	setp.eq.s64 	%p62, %rd96, %rd2;
	mov.b32 	%r298, 59;
	@%p62 bra 	$L__BB2_131;
	ld.u64 	%rd97, [%rd8+480];
	setp.eq.s64 	%p63, %rd97, %rd2;
	mov.b32 	%r298, 60;
	@%p63 bra 	$L__BB2_131;
	ld.u64 	%rd98, [%rd8+488];
	setp.eq.s64 	%p64, %rd98, %rd2;
	mov.b32 	%r298, 61;
	@%p64 bra 	$L__BB2_131;
	ld.u64 	%rd99, [%rd8+496];
	setp.eq.s64 	%p65, %rd99, %rd2;
	mov.b32 	%r298, 62;
	@%p65 bra 	$L__BB2_131;
	ld.u64 	%rd100, [%rd8+504];
	setp.eq.s64 	%p66, %rd100, %rd2;
	mov.b32 	%r298, 63;
	@%p66 bra 	$L__BB2_131;
	ld.u64 	%rd101, [%rd8+512];
	setp.eq.s64 	%p67, %rd101, %rd2;
	mov.b32 	%r298, 64;
	@%p67 bra 	$L__BB2_131;
	ld.u64 	%rd102, [%rd8+520];
	setp.eq.s64 	%p68, %rd102, %rd2;
	mov.b32 	%r298, 65;
	@%p68 bra 	$L__BB2_131;
	ld.u64 	%rd103, [%rd8+528];
	setp.eq.s64 	%p69, %rd103, %rd2;
	mov.b32 	%r298, 66;
	@%p69 bra 	$L__BB2_131;
	ld.u64 	%rd104, [%rd8+536];
	setp.eq.s64 	%p70, %rd104, %rd2;
	mov.b32 	%r298, 67;
	@%p70 bra 	$L__BB2_131;
	ld.u64 	%rd105, [%rd8+544];
	setp.eq.s64 	%p71, %rd105, %rd2;
	mov.b32 	%r298, 68;
	@%p71 bra 	$L__BB2_131;
	ld.u64 	%rd106, [%rd8+552];
	setp.eq.s64 	%p72, %rd106, %rd2;
	mov.b32 	%r298, 69;
	@%p72 bra 	$L__BB2_131;
	ld.u64 	%rd107, [%rd8+560];
	setp.eq.s64 	%p73, %rd107, %rd2;
	mov.b32 	%r298, 70;
	@%p73 bra 	$L__BB2_131;
	ld.u64 	%rd108, [%rd8+568];
	setp.eq.s64 	%p74, %rd108, %rd2;
	mov.b32 	%r298, 71;
	@%p74 bra 	$L__BB2_131;
	ld.u64 	%rd109, [%rd8+576];
	setp.eq.s64 	%p75, %rd109, %rd2;
	mov.b32 	%r298, 72;
	@%p75 bra 	$L__BB2_131;
	ld.u64 	%rd110, [%rd8+584];
	setp.eq.s64 	%p76, %rd110, %rd2;
	mov.b32 	%r298, 73;
	@%p76 bra 	$L__BB2_131;
	ld.u64 	%rd111, [%rd8+592];
	setp.eq.s64 	%p77, %rd111, %rd2;
	mov.b32 	%r298, 74;
	@%p77 bra 	$L__BB2_131;
	ld.u64 	%rd112, [%rd8+600];
	setp.eq.s64 	%p78, %rd112, %rd2;
	mov.b32 	%r298, 75;
	@%p78 bra 	$L__BB2_131;
	ld.u64 	%rd113, [%rd8+608];
	setp.eq.s64 	%p79, %rd113, %rd2;
	mov.b32 	%r298, 76;
	@%p79 bra 	$L__BB2_131;
	ld.u64 	%rd114, [%rd8+616];
	setp.eq.s64 	%p80, %rd114, %rd2;
	mov.b32 	%r298, 77;
	@%p80 bra 	$L__BB2_131;
	ld.u64 	%rd115, [%rd8+624];
	setp.eq.s64 	%p81, %rd115, %rd2;
	mov.b32 	%r298, 78;
	@%p81 bra 	$L__BB2_131;
	ld.u64 	%rd116, [%rd8+632];
	setp.eq.s64 	%p82, %rd116, %rd2;
	mov.b32 	%r298, 79;
	@%p82 bra 	$L__BB2_131;
	ld.u64 	%rd117, [%rd8+640];
	setp.eq.s64 	%p83, %rd117, %rd2;
	mov.b32 	%r298, 80;
	@%p83 bra 	$L__BB2_131;
	ld.u64 	%rd118, [%rd8+648];
	setp.eq.s64 	%p84, %rd118, %rd2;
	mov.b32 	%r298, 81;
	@%p84 bra 	$L__BB2_131;
	ld.u64 	%rd119, [%rd8+656];
	setp.eq.s64 	%p85, %rd119, %rd2;
	mov.b32 	%r298, 82;
	@%p85 bra 	$L__BB2_131;
	ld.u64 	%rd120, [%rd8+664];
	setp.eq.s64 	%p86, %rd120, %rd2;
	mov.b32 	%r298, 83;
	@%p86 bra 	$L__BB2_131;
	ld.u64 	%rd121, [%rd8+672];
	setp.eq.s64 	%p87, %rd121, %rd2;
	mov.b32 	%r298, 84;
	@%p87 bra 	$L__BB2_131;
	ld.u64 	%rd122, [%rd8+680];
	setp.eq.s64 	%p88, %rd122, %rd2;
	mov.b32 	%r298, 85;
	@%p88 bra 	$L__BB2_131;
	ld.u64 	%rd123, [%rd8+688];
	setp.eq.s64 	%p89, %rd123, %rd2;
	mov.b32 	%r298, 86;
	@%p89 bra 	$L__BB2_131;
	ld.u64 	%rd124, [%rd8+696];
	setp.eq.s64 	%p90, %rd124, %rd2;
	mov.b32 	%r298, 87;
	@%p90 bra 	$L__BB2_131;
	ld.u64 	%rd125, [%rd8+704];
	setp.eq.s64 	%p91, %rd125, %rd2;
	mov.b32 	%r298, 88;
	@%p91 bra 	$L__BB2_131;
	ld.u64 	%rd126, [%rd8+712];
	setp.eq.s64 	%p92, %rd126, %rd2;
	mov.b32 	%r298, 89;
	@%p92 bra 	$L__BB2_131;
	ld.u64 	%rd127, [%rd8+720];
	setp.eq.s64 	%p93, %rd127, %rd2;
	mov.b32 	%r298, 90;
	@%p93 bra 	$L__BB2_131;
	ld.u64 	%rd128, [%rd8+728];
	setp.eq.s64 	%p94, %rd128, %rd2;
	mov.b32 	%r298, 91;
	@%p94 bra 	$L__BB2_131;
	ld.u64 	%rd129, [%rd8+736];
	setp.eq.s64 	%p95, %rd129, %rd2;
	mov.b32 	%r298, 92;
	@%p95 bra 	$L__BB2_131;
	ld.u64 	%rd130, [%rd8+744];
	setp.eq.s64 	%p96, %rd130, %rd2;
	mov.b32 	%r298, 93;
	@%p96 bra 	$L__BB2_131;
	ld.u64 	%rd131, [%rd8+752];
	setp.eq.s64 	%p97, %rd131, %rd2;
	mov.b32 	%r298, 94;
	@%p97 bra 	$L__BB2_131;
	ld.u64 	%rd132, [%rd8+760];
	setp.eq.s64 	%p98, %rd132, %rd2;
	mov.b32 	%r298, 95;
	@%p98 bra 	$L__BB2_131;
	ld.u64 	%rd133, [%rd8+768];
	setp.eq.s64 	%p99, %rd133, %rd2;
	mov.b32 	%r298, 96;
	@%p99 bra 	$L__BB2_131;
	ld.u64 	%rd134, [%rd8+776];
	setp.eq.s64 	%p100, %rd134, %rd2;
	mov.b32 	%r298, 97;
	@%p100 bra 	$L__BB2_131;
	ld.u64 	%rd135, [%rd8+784];
	setp.eq.s64 	%p101, %rd135, %rd2;
	mov.b32 	%r298, 98;
	@%p101 bra 	$L__BB2_131;
	ld.u64 	%rd136, [%rd8+792];
	setp.eq.s64 	%p102, %rd136, %rd2;
	mov.b32 	%r298, 99;
	@%p102 bra 	$L__BB2_131;
	ld.u64 	%rd137, [%rd8+800];
	setp.eq.s64 	%p103, %rd137, %rd2;
	mov.b32 	%r298, 100;
	@%p103 bra 	$L__BB2_131;
	ld.u64 	%rd138, [%rd8+808];
	setp.eq.s64 	%p104, %rd138, %rd2;
	mov.b32 	%r298, 101;
	@%p104 bra 	$L__BB2_131;
	ld.u64 	%rd139, [%rd8+816];
	setp.eq.s64 	%p105, %rd139, %rd2;
	mov.b32 	%r298, 102;
	@%p105 bra 	$L__BB2_131;
	ld.u64 	%rd140, [%rd8+824];
	setp.eq.s64 	%p106, %rd140, %rd2;
	mov.b32 	%r298, 103;
	@%p106 bra 	$L__BB2_131;
	ld.u64 	%rd141, [%rd8+832];
	setp.eq.s64 	%p107, %rd141, %rd2;
	mov.b32 	%r298, 104;
	@%p107 bra 	$L__BB2_131;
	ld.u64 	%rd142, [%rd8+840];
	setp.eq.s64 	%p108, %rd142, %rd2;
	mov.b32 	%r298, 105;
	@%p108 bra 	$L__BB2_131;
	ld.u64 	%rd143, [%rd8+848];
	setp.eq.s64 	%p109, %rd143, %rd2;
	mov.b32 	%r298, 106;
	@%p109 bra 	$L__BB2_131;
	ld.u64 	%rd144, [%rd8+856];
	setp.eq.s64 	%p110, %rd144, %rd2;
	mov.b32 	%r298, 107;
	@%p110 bra 	$L__BB2_131;
	ld.u64 	%rd145, [%rd8+864];
	setp.eq.s64 	%p111, %rd145, %rd2;
	mov.b32 	%r298, 108;
	@%p111 bra 	$L__BB2_131;
	ld.u64 	%rd146, [%rd8+872];
	setp.eq.s64 	%p112, %rd146, %rd2;
	mov.b32 	%r298, 109;
	@%p112 bra 	$L__BB2_131;
	ld.u64 	%rd147, [%rd8+880];
	setp.eq.s64 	%p113, %rd147, %rd2;
	mov.b32 	%r298, 110;
	@%p113 bra 	$L__BB2_131;
	ld.u64 	%rd148, [%rd8+888];
	setp.eq.s64 	%p114, %rd148, %rd2;
	mov.b32 	%r298, 111;
	@%p114 bra 	$L__BB2_131;
	ld.u64 	%rd149, [%rd8+896];
	setp.eq.s64 	%p115, %rd149, %rd2;
	mov.b32 	%r298, 112;
	@%p115 bra 	$L__BB2_131;
	ld.u64 	%rd150, [%rd8+904];
	setp.eq.s64 	%p116, %rd150, %rd2;
	mov.b32 	%r298, 113;
	@%p116 bra 	$L__BB2_131;
	ld.u64 	%rd151, [%rd8+912];
	setp.eq.s64 	%p117, %rd151, %rd2;
	mov.b32 	%r298, 114;
	@%p117 bra 	$L__BB2_131;
	ld.u64 	%rd152, [%rd8+920];
	setp.eq.s64 	%p118, %rd152, %rd2;
	mov.b32 	%r298, 115;
	@%p118 bra 	$L__BB2_131;
	ld.u64 	%rd153, [%rd8+928];
	setp.eq.s64 	%p119, %rd153, %rd2;
	mov.b32 	%r298, 116;
	@%p119 bra 	$L__BB2_131;
	ld.u64 	%rd154, [%rd8+936];
	setp.eq.s64 	%p120, %rd154, %rd2;
	mov.b32 	%r298, 117;
	@%p120 bra 	$L__BB2_131;
	ld.u64 	%rd155, [%rd8+944];
	setp.eq.s64 	%p121, %rd155, %rd2;
	mov.b32 	%r298, 118;
	@%p121 bra 	$L__BB2_131;
	ld.u64 	%rd156, [%rd8+952];
	setp.eq.s64 	%p122, %rd156, %rd2;
	mov.b32 	%r298, 119;
	@%p122 bra 	$L__BB2_131;
	ld.u64 	%rd157, [%rd8+960];
	setp.eq.s64 	%p123, %rd157, %rd2;
	mov.b32 	%r298, 120;
	@%p123 bra 	$L__BB2_131;
	ld.u64 	%rd158, [%rd8+968];
	setp.eq.s64 	%p124, %rd158, %rd2;
	mov.b32 	%r298, 121;
	@%p124 bra 	$L__BB2_131;
	ld.u64 	%rd159, [%rd8+976];
	setp.eq.s64 	%p125, %rd159, %rd2;
	mov.b32 	%r298, 122;
	@%p125 bra 	$L__BB2_131;
	ld.u64 	%rd160, [%rd8+984];
	setp.eq.s64 	%p126, %rd160, %rd2;
	mov.b32 	%r298, 123;
	@%p126 bra 	$L__BB2_131;
	ld.u64 	%rd161, [%rd8+992];
	setp.eq.s64 	%p127, %rd161, %rd2;
	mov.b32 	%r298, 124;
	@%p127 bra 	$L__BB2_131;
	ld.u64 	%rd162, [%rd8+1000];
	setp.eq.s64 	%p128, %rd162, %rd2;
	mov.b32 	%r298, 125;
	@%p128 bra 	$L__BB2_131;
	ld.u64 	%rd163, [%rd8+1008];
	setp.eq.s64 	%p129, %rd163, %rd2;
	mov.b32 	%r298, 126;
	@%p129 bra 	$L__BB2_131;
	ld.u64 	%rd164, [%rd8+1016];
	setp.eq.s64 	%p130, %rd164, %rd2;
	selp.b16 	%rs136, 1, %rs137, %p130;
	selp.b32 	%r298, 127, %r299, %p130;
$L__BB2_131:
	atom.relaxed.cas.b64 	%rd165, [%rd8], -1, %rd2;
	setp.eq.s64 	%p131, %rd165, -1;
	mov.b32 	%r299, 0;
	@%p131 bra 	$L__BB2_259;
	ld.u64 	%rd166, [%rd7];
	atom.relaxed.cas.b64 	%rd167, [%rd166+8], -1, %rd2;
	setp.eq.s64 	%p132, %rd167, -1;
	mov.b32 	%r299, 1;
	@%p132 bra 	$L__BB2_259;
	ld.u64 	%rd168, [%rd7];
	atom.relaxed.cas.b64 	%rd169, [%rd168+16], -1, %rd2;
	setp.eq.s64 	%p133, %rd169, -1;
	mov.b32 	%r299, 2;
	@%p133 bra 	$L__BB2_259;
	ld.u64 	%rd170, [%rd7];
	atom.relaxed.cas.b64 	%rd171, [%rd170+24], -1, %rd2;
	setp.eq.s64 	%p134, %rd171, -1;
	mov.b32 	%r299, 3;
	@%p134 bra 	$L__BB2_259;
	ld.u64 	%rd172, [%rd7];
	atom.relaxed.cas.b64 	%rd173, [%rd172+32], -1, %rd2;
	setp.eq.s64 	%p135, %rd173, -1;
	mov.b32 	%r299, 4;
	@%p135 bra 	$L__BB2_259;
	ld.u64 	%rd174, [%rd7];
	atom.relaxed.cas.b64 	%rd175, [%rd174+40], -1, %rd2;
	setp.eq.s64 	%p136, %rd175, -1;
	mov.b32 	%r299, 5;
	@%p136 bra 	$L__BB2_259;
	ld.u64 	%rd176, [%rd7];
	atom.relaxed.cas.b64 	%rd177, [%rd176+48], -1, %rd2;
	setp.eq.s64 	%p137, %rd177, -1;
	mov.b32 	%r299, 6;
	@%p137 bra 	$L__BB2_259;
	ld.u64 	%rd178, [%rd7];
	atom.relaxed.cas.b64 	%rd179, [%rd178+56], -1, %rd2;
	setp.eq.s64 	%p138, %rd179, -1;
	mov.b32 	%r299, 7;
	@%p138 bra 	$L__BB2_259;
	ld.u64 	%rd180, [%rd7];
	atom.relaxed.cas.b64 	%rd181, [%rd180+64], -1, %rd2;
	setp.eq.s64 	%p139, %rd181, -1;
	mov.b32 	%r299, 8;
	@%p139 bra 	$L__BB2_259;
	ld.u64 	%rd182, [%rd7];
	atom.relaxed.cas.b64 	%rd183, [%rd182+72], -1, %rd2;
	setp.eq.s64 	%p140, %rd183, -1;
	mov.b32 	%r299, 9;
	@%p140 bra 	$L__BB2_259;
	ld.u64 	%rd184, [%rd7];
	atom.relaxed.cas.b64 	%rd185, [%rd184+80], -1, %rd2;
	setp.eq.s64 	%p141, %rd185, -1;
	mov.b32 	%r299, 10;
	@%p141 bra 	$L__BB2_259;
	ld.u64 	%rd186, [%rd7];
	atom.relaxed.cas.b64 	%rd187, [%rd186+88], -1, %rd2;
	setp.eq.s64 	%p142, %rd187, -1;
	mov.b32 	%r299, 11;
	@%p142 bra 	$L__BB2_259;
	ld.u64 	%rd188, [%rd7];
	atom.relaxed.cas.b64 	%rd189, [%rd188+96], -1, %rd2;
	setp.eq.s64 	%p143, %rd189, -1;
	mov.b32 	%r299, 12;
	@%p143 bra 	$L__BB2_259;
	ld.u64 	%rd190, [%rd7];
	atom.relaxed.cas.b64 	%rd191, [%rd190+104], -1, %rd2;
	setp.eq.s64 	%p144, %rd191, -1;
	mov.b32 	%r299, 13;
	@%p144 bra 	$L__BB2_259;
	ld.u64 	%rd192, [%rd7];
	atom.relaxed.cas.b64 	%rd193, [%rd192+112], -1, %rd2;
	setp.eq.s64 	%p145, %rd193, -1;
	mov.b32 	%r299, 14;
	@%p145 bra 	$L__BB2_259;
	ld.u64 	%rd194, [%rd7];
	atom.relaxed.cas.b64 	%rd195, [%rd194+120], -1, %rd2;
	setp.eq.s64 	%p146, %rd195, -1;
	mov.b32 	%r299, 15;
	@%p146 bra 	$L__BB2_259;
	ld.u64 	%rd196, [%rd7];
	atom.relaxed.cas.b64 	%rd197, [%rd196+128], -1, %rd2;
	setp.eq.s64 	%p147, %rd197, -1;
	mov.b32 	%r299, 16;
	@%p147 bra 	$L__BB2_259;
	ld.u64 	%rd198, [%rd7];
	atom.relaxed.cas.b64 	%rd199, [%rd198+136], -1, %rd2;
	setp.eq.s64 	%p148, %rd199, -1;
	mov.b32 	%r299, 17;
	@%p148 bra 	$L__BB2_259;
	ld.u64 	%rd200, [%rd7];
	atom.relaxed.cas.b64 	%rd201, [%rd200+144], -1, %rd2;
	setp.eq.s64 	%p149, %rd201, -1;
	mov.b32 	%r299, 18;
	@%p149 bra 	$L__BB2_259;
	ld.u64 	%rd202, [%rd7];
	atom.relaxed.cas.b64 	%rd203, [%rd202+152], -1, %rd2;
	setp.eq.s64 	%p150, %rd203, -1;
	mov.b32 	%r299, 19;
	@%p150 bra 	$L__BB2_259;
	ld.u64 	%rd204, [%rd7];
	atom.relaxed.cas.b64 	%rd205, [%rd204+160], -1, %rd2;
	setp.eq.s64 	%p151, %rd205, -1;
	mov.b32 	%r299, 20;
	@%p151 bra 	$L__BB2_259;
	ld.u64 	%rd206, [%rd7];
	atom.relaxed.cas.b64 	%rd207, [%rd206+168], -1, %rd2;
	setp.eq.s64 	%p152, %rd207, -1;
	mov.b32 	%r299, 21;
	@%p152 bra 	$L__BB2_259;
	ld.u64 	%rd208, [%rd7];
	atom.relaxed.cas.b64 	%rd209, [%rd208+176], -1, %rd2;
	setp.eq.s64 	%p153, %rd209, -1;
	mov.b32 	%r299, 22;
	@%p153 bra 	$L__BB2_259;
	ld.u64 	%rd210, [%rd7];
	atom.relaxed.cas.b64 	%rd211, [%rd210+184], -1, %rd2;
	setp.eq.s64 	%p154, %rd211, -1;
	mov.b32 	%r299, 23;
	@%p154 bra 	$L__BB2_259;
	ld.u64 	%rd212, [%rd7];
	atom.relaxed.cas.b64 	%rd213, [%rd212+192], -1, %rd2;
	setp.eq.s64 	%p155, %rd213, -1;
	mov.b32 	%r299, 24;
	@%p155 bra 	$L__BB2_259;
	ld.u64 	%rd214, [%rd7];
	atom.relaxed.cas.b64 	%rd215, [%rd214+200], -1, %rd2;
	setp.eq.s64 	%p156, %rd215, -1;
	mov.b32 	%r299, 25;
	@%p156 bra 	$L__BB2_259;
	ld.u64 	%rd216, [%rd7];
	atom.relaxed.cas.b64 	%rd217, [%rd216+208], -1, %rd2;
	setp.eq.s64 	%p157, %rd217, -1;
	mov.b32 	%r299, 26;
	@%p157 bra 	$L__BB2_259;
	ld.u64 	%rd218, [%rd7];
	atom.relaxed.cas.b64 	%rd219, [%rd218+216], -1, %rd2;
	setp.eq.s64 	%p158, %rd219, -1;
	mov.b32 	%r299, 27;
	@%p158 bra 	$L__BB2_259;
	ld.u64 	%rd220, [%rd7];
	atom.relaxed.cas.b64 	%rd221, [%rd220+224], -1, %rd2;
	setp.eq.s64 	%p159, %rd221, -1;
	mov.b32 	%r299, 28;
	@%p159 bra 	$L__BB2_259;
	ld.u64 	%rd222, [%rd7];
	atom.relaxed.cas.b64 	%rd223, [%rd222+232], -1, %rd2;
	setp.eq.s64 	%p160, %rd223, -1;
	mov.b32 	%r299, 29;
	@%p160 bra 	$L__BB2_259;
	ld.u64 	%rd224, [%rd7];
	atom.relaxed.cas.b64 	%rd225, [%rd224+240], -1, %rd2;
	setp.eq.s64 	%p161, %rd225, -1;
	mov.b32 	%r299, 30;
	@%p161 bra 	$L__BB2_259;
	ld.u64 	%rd226, [%rd7];
	atom.relaxed.cas.b64 	%rd227, [%rd226+248], -1, %rd2;
	setp.eq.s64 	%p162, %rd227, -1;
	mov.b32 	%r299, 31;
	@%p162 bra 	$L__BB2_259;
	ld.u64 	%rd228, [%rd7];
	atom.relaxed.cas.b64 	%rd229, [%rd228+256], -1, %rd2;
	setp.eq.s64 	%p163, %rd229, -1;
	mov.b32 	%r299, 32;
	@%p163 bra 	$L__BB2_259;
	ld.u64 	%rd230, [%rd7];
	atom.relaxed.cas.b64 	%rd231, [%rd230+264], -1, %rd2;
	setp.eq.s64 	%p164, %rd231, -1;
	mov.b32 	%r299, 33;
	@%p164 bra 	$L__BB2_259;
	ld.u64 	%rd232, [%rd7];
	atom.relaxed.cas.b64 	%rd233, [%rd232+272], -1, %rd2;
	setp.eq.s64 	%p165, %rd233, -1;
	mov.b32 	%r299, 34;
	@%p165 bra 	$L__BB2_259;
	ld.u64 	%rd234, [%rd7];
	atom.relaxed.cas.b64 	%rd235, [%rd234+280], -1, %rd2;
	setp.eq.s64 	%p166, %rd235, -1;
	mov.b32 	%r299, 35;
	@%p166 bra 	$L__BB2_259;
	ld.u64 	%rd236, [%rd7];
	atom.relaxed.cas.b64 	%rd237, [%rd236+288], -1, %rd2;
	setp.eq.s64 	%p167, %rd237, -1;
	mov.b32 	%r299, 36;
	@%p167 bra 	$L__BB2_259;
	ld.u64 	%rd238, [%rd7];
	atom.relaxed.cas.b64 	%rd239, [%rd238+296], -1, %rd2;
	setp.eq.s64 	%p168, %rd239, -1;
	mov.b32 	%r299, 37;
	@%p168 bra 	$L__BB2_259;
	ld.u64 	%rd240, [%rd7];
	atom.relaxed.cas.b64 	%rd241, [%rd240+304], -1, %rd2;
	setp.eq.s64 	%p169, %rd241, -1;
	mov.b32 	%r299, 38;
	@%p169 bra 	$L__BB2_259;
	ld.u64 	%rd242, [%rd7];
	atom.relaxed.cas.b64 	%rd243, [%rd242+312], -1, %rd2;
	setp.eq.s64 	%p170, %rd243, -1;
	mov.b32 	%r299, 39;
	@%p170 bra 	$L__BB2_259;
	ld.u64 	%rd244, [%rd7];
	atom.relaxed.cas.b64 	%rd245, [%rd244+320], -1, %rd2;
	setp.eq.s64 	%p171, %rd245, -1;
	mov.b32 	%r299, 40;
	@%p171 bra 	$L__BB2_259;
	ld.u64 	%rd246, [%rd7];
	atom.relaxed.cas.b64 	%rd247, [%rd246+328], -1, %rd2;
	setp.eq.s64 	%p172, %rd247, -1;
	mov.b32 	%r299, 41;
	@%p172 bra 	$L__BB2_259;
	ld.u64 	%rd248, [%rd7];
	atom.relaxed.cas.b64 	%rd249, [%rd248+336], -1, %rd2;
	setp.eq.s64 	%p173, %rd249, -1;
	mov.b32 	%r299, 42;
	@%p173 bra 	$L__BB2_259;
	ld.u64 	%rd250, [%rd7];
	atom.relaxed.cas.b64 	%rd251, [%rd250+344], -1, %rd2;
	setp.eq.s64 	%p174, %rd251, -1;
	mov.b32 	%r299, 43;
	@%p174 bra 	$L__BB2_259;
	ld.u64 	%rd252, [%rd7];
	atom.relaxed.cas.b64 	%rd253, [%rd252+352], -1, %rd2;
	setp.eq.s64 	%p175, %rd253, -1;
	mov.b32 	%r299, 44;
	@%p175 bra 	$L__BB2_259;
	ld.u64 	%rd254, [%rd7];
	atom.relaxed.cas.b64 	%rd255, [%rd254+360], -1, %rd2;
	setp.eq.s64 	%p176, %rd255, -1;
	mov.b32 	%r299, 45;
	@%p176 bra 	$L__BB2_259;
	ld.u64 	%rd256, [%rd7];
	atom.relaxed.cas.b64 	%rd257, [%rd256+368], -1, %rd2;
	setp.eq.s64 	%p177, %rd257, -1;
	mov.b32 	%r299, 46;
	@%p177 bra 	$L__BB2_259;
	ld.u64 	%rd258, [%rd7];
	atom.relaxed.cas.b64 	%rd259, [%rd258+376], -1, %rd2;
	setp.eq.s64 	%p178, %rd259, -1;
	mov.b32 	%r299, 47;
	@%p178 bra 	$L__BB2_259;
	ld.u64 	%rd260, [%rd7];
	atom.relaxed.cas.b64 	%rd261, [%rd260+384], -1, %rd2;
	setp.eq.s64 	%p179, %rd261, -1;
	mov.b32 	%r299, 48;
	@%p179 bra 	$L__BB2_259;
	ld.u64 	%rd262, [%rd7];
	atom.relaxed.cas.b64 	%rd263, [%rd262+392], -1, %rd2;
	setp.eq.s64 	%p180, %rd263, -1;
	mov.b32 	%r299, 49;
	@%p180 bra 	$L__BB2_259;
	ld.u64 	%rd264, [%rd7];
	atom.relaxed.cas.b64 	%rd265, [%rd264+400], -1, %rd2;
	setp.eq.s64 	%p181, %rd265, -1;
	mov.b32 	%r299, 50;
	@%p181 bra 	$L__BB2_259;
	ld.u64 	%rd266, [%rd7];
	atom.relaxed.cas.b64 	%rd267, [%rd266+408], -1, %rd2;
	setp.eq.s64 	%p182, %rd267, -1;
	mov.b32 	%r299, 51;
	@%p182 bra 	$L__BB2_259;
	ld.u64 	%rd268, [%rd7];
	atom.relaxed.cas.b64 	%rd269, [%rd268+416], -1, %rd2;
	setp.eq.s64 	%p183, %rd269, -1;
	mov.b32 	%r299, 52;
	@%p183 bra 	$L__BB2_259;
	ld.u64 	%rd270, [%rd7];
	atom.relaxed.cas.b64 	%rd271, [%rd270+424], -1, %rd2;
	setp.eq.s64 	%p184, %rd271, -1;
	mov.b32 	%r299, 53;
	@%p184 bra 	$L__BB2_259;
	ld.u64 	%rd272, [%rd7];
	atom.relaxed.cas.b64 	%rd273, [%rd272+432], -1, %rd2;
	setp.eq.s64 	%p185, %rd273, -1;
	mov.b32 	%r299, 54;
	@%p185 bra 	$L__BB2_259;
	ld.u64 	%rd274, [%rd7];
	atom.relaxed.cas.b64 	%rd275, [%rd274+440], -1, %rd2;
	setp.eq.s64 	%p186, %rd275, -1;
	mov.b32 	%r299, 55;
	@%p186 bra 	$L__BB2_259;
	ld.u64 	%rd276, [%rd7];
	atom.relaxed.cas.b64 	%rd277, [%rd276+448], -1, %rd2;
	setp.eq.s64 	%p187, %rd277, -1;
	mov.b32 	%r299, 56;
	@%p187 bra 	$L__BB2_259;
	ld.u64 	%rd278, [%rd7];
	atom.relaxed.cas.b64 	%rd279, [%rd278+456], -1, %rd2;
	setp.eq.s64 	%p188, %rd279, -1;
	mov.b32 	%r299, 57;
	@%p188 bra 	$L__BB2_259;
	ld.u64 	%rd280, [%rd7];
	atom.relaxed.cas.b64 	%rd281, [%rd280+464], -1, %rd2;
	setp.eq.s64 	%p189, %rd281, -1;
	mov.b32 	%r299, 58;
	@%p189 bra 	$L__BB2_259;
	ld.u64 	%rd282, [%rd7];
	atom.relaxed.cas.b64 	%rd283, [%rd282+472], -1, %rd2;
	setp.eq.s64 	%p190, %rd283, -1;
	mov.b32 	%r299, 59;
	@%p190 bra 	$L__BB2_259;
	ld.u64 	%rd284, [%rd7];
	atom.relaxed.cas.b64 	%rd285, [%rd284+480], -1, %rd2;
	setp.eq.s64 	%p191, %rd285, -1;
	mov.b32 	%r299, 60;
	@%p191 bra 	$L__BB2_259;
	ld.u64 	%rd286, [%rd7];
	atom.relaxed.cas.b64 	%rd287, [%rd286+488], -1, %rd2;
	setp.eq.s64 	%p192, %rd287, -1;
	mov.b32 	%r299, 61;
	@%p192 bra 	$L__BB2_259;
	ld.u64 	%rd288, [%rd7];
	atom.relaxed.cas.b64 	%rd289, [%rd288+496], -1, %rd2;
	setp.eq.s64 	%p193, %rd289, -1;
	mov.b32 	%r299, 62;
	@%p193 bra 	$L__BB2_259;
	ld.u64 	%rd290, [%rd7];
	atom.relaxed.cas.b64 	%rd291, [%rd290+504], -1, %rd2;
	setp.eq.s64 	%p194, %rd291, -1;
	mov.b32 	%r299, 63;
	@%p194 bra 	$L__BB2_259;
	ld.u64 	%rd292, [%rd7];
	atom.relaxed.cas.b64 	%rd293, [%rd292+512], -1, %rd2;
	setp.eq.s64 	%p195, %rd293, -1;
	mov.b32 	%r299, 64;
	@%p195 bra 	$L__BB2_259;
	ld.u64 	%rd294, [%rd7];
	atom.relaxed.cas.b64 	%rd295, [%rd294+520], -1, %rd2;
	setp.eq.s64 	%p196, %rd295, -1;
	mov.b32 	%r299, 65;
	@%p196 bra 	$L__BB2_259;
	ld.u64 	%rd296, [%rd7];
	atom.relaxed.cas.b64 	%rd297, [%rd296+528], -1, %rd2;
	setp.eq.s64 	%p197, %rd297, -1;
	mov.b32 	%r299, 66;
	@%p197 bra 	$L__BB2_259;
	ld.u64 	%rd298, [%rd7];
	atom.relaxed.cas.b64 	%rd299, [%rd298+536], -1, %rd2;
	setp.eq.s64 	%p198, %rd299, -1;
	mov.b32 	%r299, 67;
	@%p198 bra 	$L__BB2_259;
	ld.u64 	%rd300, [%rd7];
	atom.relaxed.cas.b64 	%rd301, [%rd300+544], -1, %rd2;
	setp.eq.s64 	%p199, %rd301, -1;
	mov.b32 	%r299, 68;
	@%p199 bra 	$L__BB2_259;
	ld.u64 	%rd302, [%rd7];
	atom.relaxed.cas.b64 	%rd303, [%rd302+552], -1, %rd2;
	setp.eq.s64 	%p200, %rd303, -1;
	mov.b32 	%r299, 69;
	@%p200 bra 	$L__BB2_259;
	ld.u64 	%rd304, [%rd7];
	atom.relaxed.cas.b64 	%rd305, [%rd304+560], -1, %rd2;
	setp.eq.s64 	%p201, %rd305, -1;
	mov.b32 	%r299, 70;
	@%p201 bra 	$L__BB2_259;
	ld.u64 	%rd306, [%rd7];
	atom.relaxed.cas.b64 	%rd307, [%rd306+568], -1, %rd2;
	setp.eq.s64 	%p202, %rd307, -1;
	mov.b32 	%r299, 71;
	@%p202 bra 	$L__BB2_259;
	ld.u64 	%rd308, [%rd7];
	atom.relaxed.cas.b64 	%rd309, [%rd308+576], -1, %rd2;
	setp.eq.s64 	%p203, %rd309, -1;
	mov.b32 	%r299, 72;
	@%p203 bra 	$L__BB2_259;
	ld.u64 	%rd310, [%rd7];
	atom.relaxed.cas.b64 	%rd311, [%rd310+584], -1, %rd2;
	setp.eq.s64 	%p204, %rd311, -1;
	mov.b32 	%r299, 73;
	@%p204 bra 	$L__BB2_259;
	ld.u64 	%rd312, [%rd7];
	atom.relaxed.cas.b64 	%rd313, [%rd312+592], -1, %rd2;
	setp.eq.s64 	%p205, %rd313, -1;
	mov.b32 	%r299, 74;
	@%p205 bra 	$L__BB2_259;
	ld.u64 	%rd314, [%rd7];
	atom.relaxed.cas.b64 	%rd315, [%rd314+600], -1, %rd2;
	setp.eq.s64 	%p206, %rd315, -1;
	mov.b32 	%r299, 75;
	@%p206 bra 	$L__BB2_259;
	ld.u64 	%rd316, [%rd7];
	atom.relaxed.cas.b64 	%rd317, [%rd316+608], -1, %rd2;
	setp.eq.s64 	%p207, %rd317, -1;
	mov.b32 	%r299, 76;
	@%p207 bra 	$L__BB2_259;
	ld.u64 	%rd318, [%rd7];
	atom.relaxed.cas.b64 	%rd319, [%rd318+616], -1, %rd2;
	setp.eq.s64 	%p208, %rd319, -1;
	mov.b32 	%r299, 77;
	@%p208 bra 	$L__BB2_259;
	ld.u64 	%rd320, [%rd7];
	atom.relaxed.cas.b64 	%rd321, [%rd320+624], -1, %rd2;
	setp.eq.s64 	%p209, %rd321, -1;
	mov.b32 	%r299, 78;
	@%p209 bra 	$L__BB2_259;
	ld.u64 	%rd322, [%rd7];
	atom.relaxed.cas.b64 	%rd323, [%rd322+632], -1, %rd2;
	setp.eq.s64 	%p210, %rd323, -1;
	mov.b32 	%r299, 79;
	@%p210 bra 	$L__BB2_259;
	ld.u64 	%rd324, [%rd7];
	atom.relaxed.cas.b64 	%rd325, [%rd324+640], -1, %rd2;
	setp.eq.s64 	%p211, %rd325, -1;
	mov.b32 	%r299, 80;
	@%p211 bra 	$L__BB2_259;
	ld.u64 	%rd326, [%rd7];
	atom.relaxed.cas.b64 	%rd327, [%rd326+648], -1, %rd2;
	setp.eq.s64 	%p212, %rd327, -1;
	mov.b32 	%r299, 81;
	@%p212 bra 	$L__BB2_259;
	ld.u64 	%rd328, [%rd7];
	atom.relaxed.cas.b64 	%rd329, [%rd328+656], -1, %rd2;
	setp.eq.s64 	%p213, %rd329, -1;
	mov.b32 	%r299, 82;
	@%p213 bra 	$L__BB2_259;
	ld.u64 	%rd330, [%rd7];
	atom.relaxed.cas.b64 	%rd331, [%rd330+664], -1, %rd2;
	setp.eq.s64 	%p214, %rd331, -1;
	mov.b32 	%r299, 83;
	@%p214 bra 	$L__BB2_259;
	ld.u64 	%rd332, [%rd7];
	atom.relaxed.cas.b64 	%rd333, [%rd332+672], -1, %rd2;
	setp.eq.s64 	%p215, %rd333, -1;
	mov.b32 	%r299, 84;
	@%p215 bra 	$L__BB2_259;
	ld.u64 	%rd334, [%rd7];
	atom.relaxed.cas.b64 	%rd335, [%rd334+680], -1, %rd2;
	setp.eq.s64 	%p216, %rd335, -1;
	mov.b32 	%r299, 85;
	@%p216 bra 	$L__BB2_259;
	ld.u64 	%rd336, [%rd7];
	atom.relaxed.cas.b64 	%rd337, [%rd336+688], -1, %rd2;
	setp.eq.s64 	%p217, %rd337, -1;
	mov.b32 	%r299, 86;
	@%p217 bra 	$L__BB2_259;
	ld.u64 	%rd338, [%rd7];
	atom.relaxed.cas.b64 	%rd339, [%rd338+696], -1, %rd2;
	setp.eq.s64 	%p218, %rd339, -1;
	mov.b32 	%r299, 87;
	@%p218 bra 	$L__BB2_259;
	ld.u64 	%rd340, [%rd7];
	atom.relaxed.cas.b64 	%rd341, [%rd340+704], -1, %rd2;
	setp.eq.s64 	%p219, %rd341, -1;
	mov.b32 	%r299, 88;
	@%p219 bra 	$L__BB2_259;
	ld.u64 	%rd342, [%rd7];
	atom.relaxed.cas.b64 	%rd343, [%rd342+712], -1, %rd2;
	setp.eq.s64 	%p220, %rd343, -1;
	mov.b32 	%r299, 89;
	@%p220 bra 	$L__BB2_259;
	ld.u64 	%rd344, [%rd7];
	atom.relaxed.cas.b64 	%rd345, [%rd344+720], -1, %rd2;
	setp.eq.s64 	%p221, %rd345, -1;
	mov.b32 	%r299, 90;
	@%p221 bra 	$L__BB2_259;
	ld.u64 	%rd346, [%rd7];
	atom.relaxed.cas.b64 	%rd347, [%rd346+728], -1, %rd2;
	setp.eq.s64 	%p222, %rd347, -1;
	mov.b32 	%r299, 91;
	@%p222 bra 	$L__BB2_259;
	ld.u64 	%rd348, [%rd7];
	atom.relaxed.cas.b64 	%rd349, [%rd348+736], -1, %rd2;
	setp.eq.s64 	%p223, %rd349, -1;
	mov.b32 	%r299, 92;
	@%p223 bra 	$L__BB2_259;
	ld.u64 	%rd350, [%rd7];
	atom.relaxed.cas.b64 	%rd351, [%rd350+744], -1, %rd2;
	setp.eq.s64 	%p224, %rd351, -1;
	mov.b32 	%r299, 93;
	@%p224 bra 	$L__BB2_259;
	ld.u64 	%rd352, [%rd7];
	atom.relaxed.cas.b64 	%rd353, [%rd352+752], -1, %rd2;
	setp.eq.s64 	%p225, %rd353, -1;
	mov.b32 	%r299, 94;
	@%p225 bra 	$L__BB2_259;
	ld.u64 	%rd354, [%rd7];
	atom.relaxed.cas.b64 	%rd355, [%rd354+760], -1, %rd2;
	setp.eq.s64 	%p226, %rd355, -1;
	mov.b32 	%r299, 95;
	@%p226 bra 	$L__BB2_259;
	ld.u64 	%rd356, [%rd7];
	atom.relaxed.cas.b64 	%rd357, [%rd356+768], -1, %rd2;
	setp.eq.s64 	%p227, %rd357, -1;
	mov.b32 	%r299, 96;
	@%p227 bra 	$L__BB2_259;
	ld.u64 	%rd358, [%rd7];
	atom.relaxed.cas.b64 	%rd359, [%rd358+776], -1, %rd2;
	setp.eq.s64 	%p228, %rd359, -1;
	mov.b32 	%r299, 97;
	@%p228 bra 	$L__BB2_259;
	ld.u64 	%rd360, [%rd7];
	atom.relaxed.cas.b64 	%rd361, [%rd360+784], -1, %rd2;
	setp.eq.s64 	%p229, %rd361, -1;
	mov.b32 	%r299, 98;
	@%p229 bra 	$L__BB2_259;
	ld.u64 	%rd362, [%rd7];
	atom.relaxed.cas.b64 	%rd363, [%rd362+792], -1, %rd2;
	setp.eq.s64 	%p230, %rd363, -1;
	mov.b32 	%r299, 99;
	@%p230 bra 	$L__BB2_259;
	ld.u64 	%rd364, [%rd7];
	atom.relaxed.cas.b64 	%rd365, [%rd364+800], -1, %rd2;
	setp.eq.s64 	%p231, %rd365, -1;
	mov.b32 	%r299, 100;
	@%p231 bra 	$L__BB2_259;
	ld.u64 	%rd366, [%rd7];
	atom.relaxed.cas.b64 	%rd367, [%rd366+808], -1, %rd2;
	setp.eq.s64 	%p232, %rd367, -1;
	mov.b32 	%r299, 101;
	@%p232 bra 	$L__BB2_259;
	ld.u64 	%rd368, [%rd7];
	atom.relaxed.cas.b64 	%rd369, [%rd368+816], -1, %rd2;
	setp.eq.s64 	%p233, %rd369, -1;
	mov.b32 	%r299, 102;
	@%p233 bra 	$L__BB2_259;
	ld.u64 	%rd370, [%rd7];
	atom.relaxed.cas.b64 	%rd371, [%rd370+824], -1, %rd2;
	setp.eq.s64 	%p234, %rd371, -1;
	mov.b32 	%r299, 103;
	@%p234 bra 	$L__BB2_259;
	ld.u64 	%rd372, [%rd7];
	atom.relaxed.cas.b64 	%rd373, [%rd372+832], -1, %rd2;
	setp.eq.s64 	%p235, %rd373, -1;
	mov.b32 	%r299, 104;
	@%p235 bra 	$L__BB2_259;
	ld.u64 	%rd374, [%rd7];
	atom.relaxed.cas.b64 	%rd375, [%rd374+840], -1, %rd2;
	setp.eq.s64 	%p236, %rd375, -1;
	mov.b32 	%r299, 105;
	@%p236 bra 	$L__BB2_259;
	ld.u64 	%rd376, [%rd7];
	atom.relaxed.cas.b64 	%rd377, [%rd376+848], -1, %rd2;
	setp.eq.s64 	%p237, %rd377, -1;
	mov.b32 	%r299, 106;
	@%p237 bra 	$L__BB2_259;
	ld.u64 	%rd378, [%rd7];
	atom.relaxed.cas.b64 	%rd379, [%rd378+856], -1, %rd2;
	setp.eq.s64 	%p238, %rd379, -1;
	mov.b32 	%r299, 107;
	@%p238 bra 	$L__BB2_259;
	ld.u64 	%rd380, [%rd7];
	atom.relaxed.cas.b64 	%rd381, [%rd380+864], -1, %rd2;
	setp.eq.s64 	%p239, %rd381, -1;
	mov.b32 	%r299, 108;
	@%p239 bra 	$L__BB2_259;
	ld.u64 	%rd382, [%rd7];
	atom.relaxed.cas.b64 	%rd383, [%rd382+872], -1, %rd2;
	setp.eq.s64 	%p240, %rd383, -1;
	mov.b32 	%r299, 109;
	@%p240 bra 	$L__BB2_259;
	ld.u64 	%rd384, [%rd7];
	atom.relaxed.cas.b64 	%rd385, [%rd384+880], -1, %rd2;
	setp.eq.s64 	%p241, %rd385, -1;
	mov.b32 	%r299, 110;
	@%p241 bra 	$L__BB2_259;
	ld.u64 	%rd386, [%rd7];
	atom.relaxed.cas.b64 	%rd387, [%rd386+888], -1, %rd2;
	setp.eq.s64 	%p242, %rd387, -1;
	mov.b32 	%r299, 111;
	@%p242 bra 	$L__BB2_259;
	ld.u64 	%rd388, [%rd7];
	atom.relaxed.cas.b64 	%rd389, [%rd388+896], -1, %rd2;
	setp.eq.s64 	%p243, %rd389, -1;
	mov.b32 	%r299, 112;
	@%p243 bra 	$L__BB2_259;
	ld.u64 	%rd390, [%rd7];
	atom.relaxed.cas.b64 	%rd391, [%rd390+904], -1, %rd2;
	setp.eq.s64 	%p244, %rd391, -1;
	mov.b32 	%r299, 113;
	@%p244 bra 	$L__BB2_259;
	ld.u64 	%rd392, [%rd7];
	atom.relaxed.cas.b64 	%rd393, [%rd392+912], -1, %rd2;
	setp.eq.s64 	%p245, %rd393, -1;
	mov.b32 	%r299, 114;
	@%p245 bra 	$L__BB2_259;
	ld.u64 	%rd394, [%rd7];
	atom.relaxed.cas.b64 	%rd395, [%rd394+920], -1, %rd2;
	setp.eq.s64 	%p246, %rd395, -1;
	mov.b32 	%r299, 115;
	@%p246 bra 	$L__BB2_259;
	ld.u64 	%rd396, [%rd7];
	atom.relaxed.cas.b64 	%rd397, [%rd396+928], -1, %rd2;
	setp.eq.s64 	%p247, %rd397, -1;
	mov.b32 	%r299, 116;
	@%p247 bra 	$L__BB2_259;
	ld.u64 	%rd398, [%rd7];
	atom.relaxed.cas.b64 	%rd399, [%rd398+936], -1, %rd2;
	setp.eq.s64 	%p248, %rd399, -1;
	mov.b32 	%r299, 117;
	@%p248 bra 	$L__BB2_259;
	ld.u64 	%rd400, [%rd7];
	atom.relaxed.cas.b64 	%rd401, [%rd400+944], -1, %rd2;
	setp.eq.s64 	%p249, %rd401, -1;
	mov.b32 	%r299, 118;
	@%p249 bra 	$L__BB2_259;
	ld.u64 	%rd402, [%rd7];
	atom.relaxed.cas.b64 	%rd403, [%rd402+952], -1, %rd2;
	setp.eq.s64 	%p250, %rd403, -1;
	mov.b32 	%r299, 119;
	@%p250 bra 	$L__BB2_259;
	ld.u64 	%rd404, [%rd7];
	atom.relaxed.cas.b64 	%rd405, [%rd404+960], -1, %rd2;
	setp.eq.s64 	%p251, %rd405, -1;
	mov.b32 	%r299, 120;
	@%p251 bra 	$L__BB2_259;
	ld.u64 	%rd406, [%rd7];
	atom.relaxed.cas.b64 	%rd407, [%rd406+968], -1, %rd2;
	setp.eq.s64 	%p252, %rd407, -1;
	mov.b32 	%r299, 121;
	@%p252 bra 	$L__BB2_259;
	ld.u64 	%rd408, [%rd7];
	atom.relaxed.cas.b64 	%rd409, [%rd408+976], -1, %rd2;
	setp.eq.s64 	%p253, %rd409, -1;
	mov.b32 	%r299, 122;
	@%p253 bra 	$L__BB2_259;
	ld.u64 	%rd410, [%rd7];
	atom.relaxed.cas.b64 	%rd411, [%rd410+984], -1, %rd2;
	setp.eq.s64 	%p254, %rd411, -1;
	mov.b32 	%r299, 123;
	@%p254 bra 	$L__BB2_259;
	ld.u64 	%rd412, [%rd7];
	atom.relaxed.cas.b64 	%rd413, [%rd412+992], -1, %rd2;
	setp.eq.s64 	%p255, %rd413, -1;
	mov.b32 	%r299, 124;
	@%p255 bra 	$L__BB2_259;
	ld.u64 	%rd414, [%rd7];
	atom.relaxed.cas.b64 	%rd415, [%rd414+1000], -1, %rd2;
	setp.eq.s64 	%p256, %rd415, -1;
	mov.b32 	%r299, 125;
	@%p256 bra 	$L__BB2_259;
	ld.u64 	%rd416, [%rd7];
	atom.relaxed.cas.b64 	%rd417, [%rd416+1008], -1, %rd2;
	setp.eq.s64 	%p257, %rd417, -1;
	mov.b32 	%r299, 126;
	@%p257 bra 	$L__BB2_259;
	ld.u64 	%rd418, [%rd7];
	atom.relaxed.cas.b64 	%rd419, [%rd418+1016], -1, %rd2;
	setp.eq.s64 	%p258, %rd419, -1;
	selp.b32 	%r299, 127, %r298, %p258;
$L__BB2_259:
	ld.global.nc.u64 	%rd9, [%rd5];
	ld.u64 	%rd420, [%rd7+48];
	setp.ge.u64 	%p259, %rd9, %rd420;
	and.b16  	%rs133, %rs136, 255;
	setp.ne.s16 	%p260, %rs133, 0;
	or.pred  	%p261, %p259, %p260;
	@%p261 bra 	$L__BB2_261;
	ld.u32 	%r284, [%rd7+60];
	setp.lt.u32 	%p262, %r284, 128;
	@%p262 bra 	$L__BB2_262;
	bra.uni 	$L__BB2_276;
$L__BB2_261:
	setp.ne.s16 	%p263, %rs133, 0;
	@%p263 bra 	$L__BB2_265;
$L__BB2_262:
	setp.ne.s32 	%p264, %r299, -1;
	@%p264 bra 	$L__BB2_264;
	ld.u32 	%r299, [%rd7+56];
$L__BB2_264:
	atom.add.u32 	%r285, [%rd7+60], 1;
	atom.min.s32 	%r286, [%rd7+60], 128;
$L__BB2_265:
	ld.u64 	%rd422, [%rd7];
	mul.wide.s32 	%rd423, %r299, 8;
	add.s64 	%rd424, %rd422, %rd423;
	atom.exch.b64 	%rd425, [%rd424], %rd2;
	ld.u64 	%rd426, [%rd7+8];
	add.s64 	%rd427, %rd426, %rd423;
	atom.exch.b64 	%rd428, [%rd427], %rd9;
	ld.u64 	%rd10, [%rd7];
	mov.b64 	%rd454, -1;
	mov.b32 	%r302, 0;
	mov.u32 	%r304, %r302;
$L__BB2_266:
	mul.wide.u32 	%rd429, %r302, 8;
	add.s64 	%rd12, %rd10, %rd429;
	ld.u64 	%rd430, [%rd12];
	setp.eq.s64 	%p265, %rd430, -1;
	@%p265 bra 	$L__BB2_275;
	ld.u64 	%rd431, [%rd7+8];
	mul.wide.u32 	%rd432, %r302, 8;
	add.s64 	%rd13, %rd431, %rd432;
	ld.u64 	%rd433, [%rd13];
	setp.lt.u64 	%p266, %rd433, %rd454;
	min.u64 	%rd454, %rd433, %rd454;
	selp.b32 	%r304, %r302, %r304, %p266;
	ld.u64 	%rd434, [%rd12+8];
	setp.eq.s64 	%p267, %rd434, -1;
	@%p267 bra 	$L__BB2_275;
	add.s32 	%r288, %r302, 1;
	ld.u64 	%rd435, [%rd13+8];
	setp.lt.u64 	%p268, %rd435, %rd454;
	min.u64 	%rd454, %rd435, %rd454;
	selp.b32 	%r304, %r288, %r304, %p268;
	ld.u64 	%rd436, [%rd12+16];
	setp.eq.s64 	%p269, %rd436, -1;
	@%p269 bra 	$L__BB2_275;
	add.s32 	%r289, %r302, 2;
	ld.u64 	%rd437, [%rd13+16];
	setp.lt.u64 	%p270, %rd437, %rd454;
	min.u64 	%rd454, %rd437, %rd454;
	selp.b32 	%r304, %r289, %r304, %p270;
	ld.u64 	%rd438, [%rd12+24];
	setp.eq.s64 	%p271, %rd438, -1;
	@%p271 bra 	$L__BB2_275;
	add.s32 	%r290, %r302, 3;
	ld.u64 	%rd439, [%rd13+24];
	setp.lt.u64 	%p272, %rd439, %rd454;
	min.u64 	%rd454, %rd439, %rd454;
	selp.b32 	%r304, %r290, %r304, %p272;
	ld.u64 	%rd440, [%rd12+32];
	setp.eq.s64 	%p273, %rd440, -1;
	@%p273 bra 	$L__BB2_275;
	add.s32 	%r291, %r302, 4;
	ld.u64 	%rd441, [%rd13+32];
	setp.lt.u64 	%p274, %rd441, %rd454;
	min.u64 	%rd454, %rd441, %rd454;
	selp.b32 	%r304, %r291, %r304, %p274;
	ld.u64 	%rd442, [%rd12+40];
	setp.eq.s64 	%p275, %rd442, -1;
	@%p275 bra 	$L__BB2_275;
	add.s32 	%r292, %r302, 5;
	ld.u64 	%rd443, [%rd13+40];
	setp.lt.u64 	%p276, %rd443, %rd454;
	min.u64 	%rd454, %rd443, %rd454;
	selp.b32 	%r304, %r292, %r304, %p276;
	ld.u64 	%rd444, [%rd12+48];
	setp.eq.s64 	%p277, %rd444, -1;
	@%p277 bra 	$L__BB2_275;
	add.s32 	%r293, %r302, 6;
	ld.u64 	%rd445, [%rd13+48];
	setp.lt.u64 	%p278, %rd445, %rd454;
	min.u64 	%rd454, %rd445, %rd454;
	selp.b32 	%r304, %r293, %r304, %p278;
	ld.u64 	%rd446, [%rd12+56];
	setp.eq.s64 	%p279, %rd446, -1;
	@%p279 bra 	$L__BB2_275;
	add.s32 	%r294, %r302, 7;
	ld.u64 	%rd447, [%rd13+56];
	setp.lt.u64 	%p280, %rd447, %rd454;
	min.u64 	%rd454, %rd447, %rd454;
	selp.b32 	%r304, %r294, %r304, %p280;
	add.s32 	%r302, %r302, 8;
	setp.ne.s32 	%p281, %r302, 128;
	@%p281 bra 	$L__BB2_266;
$L__BB2_275:
	atom.exch.b32 	%r295, [%rd7+56], %r304;
	atom.exch.b64 	%rd448, [%rd7+48], %rd454;
	ld.u64 	%rd449, [%rd7+24];
	mul.wide.s32 	%rd450, %r299, 256;
	add.s64 	%rd451, %rd449, %rd450;
	atom.relaxed.global.cas.b64 	%rd452, [%rd6], 0, %rd451;
$L__BB2_276:
	atom.exch.b32 	%r296, [%rd4], 0;
	mov.u16 	%rs137, %rs136;
$L__BB2_277:
	setp.ne.s32 	%p282, %r3, 0;
	@%p282 bra 	$L__BB2_2;
$L__BB2_278:
	ret;

}
	// .globl	_Z6upsertPK5TablePKmPP6Vectori
.visible .entry _Z6upsertPK5TablePKmPP6Vectori(
	.param .u64 .ptr .align 1 _Z6upsertPK5TablePKmPP6Vectori_param_0,
	.param .u64 .ptr .align 1 _Z6upsertPK5TablePKmPP6Vectori_param_1,
	.param .u64 .ptr .align 1 _Z6upsertPK5TablePKmPP6Vectori_param_2,
	.param .u32 _Z6upsertPK5TablePKmPP6Vectori_param_3
)
{
	.reg .pred 	%p<2>;
	.reg .b32 	%r<7>;
	.reg .b64 	%rd<21>;

	ld.param.u64 	%rd1, [_Z6upsertPK5TablePKmPP6Vectori_param_0];
	ld.param.u64 	%rd2, [_Z6upsertPK5TablePKmPP6Vectori_param_1];
	ld.param.u64 	%rd3, [_Z6upsertPK5TablePKmPP6Vectori_param_2];
	ld.param.u32 	%r2, [_Z6upsertPK5TablePKmPP6Vectori_param_3];
	mov.u32 	%r3, %ctaid.x;
	mov.u32 	%r4, %ntid.x;
	mov.u32 	%r5, %tid.x;
	mad.lo.s32 	%r1, %r3, %r4, %r5;
	setp.ge.s32 	%p1, %r1, %r2;
	@%p1 bra 	$L__BB3_2;
	cvta.to.global.u64 	%rd4, %rd2;
	cvta.to.global.u64 	%rd5, %rd1;
	cvta.to.global.u64 	%rd6, %rd3;
	mul.wide.s32 	%rd7, %r1, 8;
	add.s64 	%rd8, %rd4, %rd7;
	ld.global.nc.u64 	%rd9, [%rd8];
	ld.global.nc.u64 	%rd10, [%rd5];
	shl.b64 	%rd11, %rd9, 6;
	and.b64  	%rd12, %rd11, 67108800;
	add.s64 	%rd13, %rd10, %rd12;
	atom.inc.u32 	%r6, [%rd13+56], 127;
	ld.u64 	%rd14, [%rd13];
	mul.wide.s32 	%rd15, %r6, 8;
	add.s64 	%rd16, %rd14, %rd15;
	st.u64 	[%rd16], %rd9;
	ld.u64 	%rd17, [%rd13+24];
	mul.wide.s32 	%rd18, %r6, 256;
	add.s64 	%rd19, %rd17, %rd18;
	add.s64 	%rd20, %rd6, %rd7;
	st.global.u64 	[%rd20], %rd19;
$L__BB3_2:
	ret;

}
	// .globl	_Z6lookupPK5TablePKmPP6VectorPbi
.visible .entry _Z6lookupPK5TablePKmPP6VectorPbi(
	.param .u64 .ptr .align 1 _Z6lookupPK5TablePKmPP6VectorPbi_param_0,
	.param .u64 .ptr .align 1 _Z6lookupPK5TablePKmPP6VectorPbi_param_1,
	.param .u64 .ptr .align 1 _Z6lookupPK5TablePKmPP6VectorPbi_param_2,
	.param .u64 .ptr .align 1 _Z6lookupPK5TablePKmPP6VectorPbi_param_3,
	.param .u32 _Z6lookupPK5TablePKmPP6VectorPbi_param_4
)
{
	.reg .pred 	%p<3>;
	.reg .b16 	%rs<2>;
	.reg .b32 	%r<9>;
	.reg .b64 	%rd<28>;

	ld.param.u64 	%rd2, [_Z6lookupPK5TablePKmPP6VectorPbi_param_0];
	ld.param.u64 	%rd3, [_Z6lookupPK5TablePKmPP6VectorPbi_param_1];
	ld.param.u64 	%rd4, [_Z6lookupPK5TablePKmPP6VectorPbi_param_2];
	ld.param.u64 	%rd5, [_Z6lookupPK5TablePKmPP6VectorPbi_param_3];
	ld.param.u32 	%r4, [_Z6lookupPK5TablePKmPP6VectorPbi_param_4];
	mov.u32 	%r5, %ctaid.x;
	mov.u32 	%r6, %ntid.x;
	mov.u32 	%r7, %tid.x;
	mad.lo.s32 	%r1, %r5, %r6, %r7;
	setp.ge.s32 	%p1, %r1, %r4;
	@%p1 bra 	$L__BB4_3;
	cvta.to.global.u64 	%rd6, %rd3;
	cvta.to.global.u64 	%rd7, %rd2;
	shr.s32 	%r2, %r1, 7;
	and.b32  	%r3, %r1, 127;
	mul.wide.s32 	%rd8, %r2, 8;
	add.s64 	%rd9, %rd6, %rd8;
	ld.global.nc.u64 	%rd10, [%rd9];
	ld.global.nc.u64 	%rd11, [%rd7];
	shl.b64 	%rd12, %rd10, 6;
	and.b64  	%rd13, %rd12, 67108800;
	add.s64 	%rd1, %rd11, %rd13;
	ld.u64 	%rd14, [%rd1];
	shl.b32 	%r8, %r1, 3;
	cvt.u64.u32 	%rd15, %r8;
	and.b64  	%rd16, %rd15, 1016;
	add.s64 	%rd17, %rd14, %rd16;
	ld.u64 	%rd18, [%rd17];
	setp.ne.s64 	%p2, %rd18, %rd10;
	@%p2 bra 	$L__BB4_3;
	cvt.s64.s32 	%rd19, %r2;
	ld.u64 	%rd20, [%rd1+24];
	mul.wide.u32 	%rd21, %r3, 256;
	add.s64 	%rd22, %rd20, %rd21;
	cvta.to.global.u64 	%rd23, %rd4;
	add.s64 	%rd25, %rd23, %rd8;
	st.global.u64 	[%rd25], %rd22;
	cvta.to.global.u64 	%rd26, %rd5;
	add.s64 	%rd27, %rd26, %rd19;
	mov.b16 	%rs1, 1;
	st.global.u8 	[%rd27], %rs1;
$L__BB4_3:
	ret;

}
	// .globl	_Z6lookupPK5TablePKmPmPP6VectorPbi
.visible .entry _Z6lookupPK5TablePKmPmPP6VectorPbi(
	.param .u64 .ptr .align 1 _Z6lookupPK5TablePKmPmPP6VectorPbi_param_0,
	.param .u64 .ptr .align 1 _Z6lookupPK5TablePKmPmPP6VectorPbi_param_1,
	.param .u64 .ptr .align 1 _Z6lookupPK5TablePKmPmPP6VectorPbi_param_2,
	.param .u64 .ptr .align 1 _Z6lookupPK5TablePKmPmPP6VectorPbi_param_3,
	.param .u64 .ptr .align 1 _Z6lookupPK5TablePKmPmPP6VectorPbi_param_4,
	.param .u32 _Z6lookupPK5TablePKmPmPP6VectorPbi_param_5
)
{
	.reg .pred 	%p<3>;
	.reg .b16 	%rs<2>;
	.reg .b32 	%r<9>;
	.reg .b64 	%rd<35>;

	ld.param.u64 	%rd2, [_Z6lookupPK5TablePKmPmPP6VectorPbi_param_0];
	ld.param.u64 	%rd3, [_Z6lookupPK5TablePKmPmPP6VectorPbi_param_1];
	ld.param.u64 	%rd4, [_Z6lookupPK5TablePKmPmPP6VectorPbi_param_2];
	ld.param.u64 	%rd5, [_Z6lookupPK5TablePKmPmPP6VectorPbi_param_3];
	ld.param.u64 	%rd6, [_Z6lookupPK5TablePKmPmPP6VectorPbi_param_4];
	ld.param.u32 	%r4, [_Z6lookupPK5TablePKmPmPP6VectorPbi_param_5];
	mov.u32 	%r5, %ctaid.x;
	mov.u32 	%r6, %ntid.x;
	mov.u32 	%r7, %tid.x;
	mad.lo.s32 	%r1, %r5, %r6, %r7;
	setp.ge.s32 	%p1, %r1, %r4;
	@%p1 bra 	$L__BB5_3;
	cvta.to.global.u64 	%rd7, %rd3;
	cvta.to.global.u64 	%rd8, %rd2;
	shr.s32 	%r2, %r1, 7;
	and.b32  	%r3, %r1, 127;
	mul.wide.s32 	%rd9, %r2, 8;
	add.s64 	%rd10, %rd7, %rd9;
	ld.global.nc.u64 	%rd11, [%rd10];
	ld.global.nc.u64 	%rd12, [%rd8];
	shl.b64 	%rd13, %rd11, 6;
	and.b64  	%rd14, %rd13, 67108800;
	add.s64 	%rd1, %rd12, %rd14;
	ld.u64 	%rd15, [%rd1];
	shl.b32 	%r8, %r1, 3;
	cvt.u64.u32 	%rd16, %r8;
	and.b64  	%rd17, %rd16, 1016;
	add.s64 	%rd18, %rd15, %rd17;
	ld.u64 	%rd19, [%rd18];
	setp.ne.s64 	%p2, %rd19, %rd11;
	@%p2 bra 	$L__BB5_3;
	cvt.s64.s32 	%rd20, %r2;
	ld.u64 	%rd21, [%rd1+8];
	mul.wide.u32 	%rd22, %r3, 8;
	add.s64 	%rd23, %rd21, %rd22;
	ld.u64 	%rd24, [%rd23];
	cvta.to.global.u64 	%rd25, %rd4;
	add.s64 	%rd27, %rd25, %rd9;
	st.global.u64 	[%rd27], %rd24;
	ld.u64 	%rd28, [%rd1+24];
	mul.wide.u32 	%rd29, %r3, 256;
	add.s64 	%rd30, %rd28, %rd29;
	cvta.to.global.u64 	%rd31, %rd5;
	add.s64 	%rd32, %rd31, %rd9;
	st.global.u64 	[%rd32], %rd30;
	cvta.to.global.u64 	%rd33, %rd6;
	add.s64 	%rd34, %rd33, %rd20;
	mov.b16 	%rs1, 1;
	st.global.u8 	[%rd34], %rs1;
$L__BB5_3:
	ret;

}
	// .globl	_Z6removePK5TablePKmi
.visible .entry _Z6removePK5TablePKmi(
	.param .u64 .ptr .align 1 _Z6removePK5TablePKmi_param_0,
	.param .u64 .ptr .align 1 _Z6removePK5TablePKmi_param_1,
	.param .u32 _Z6removePK5TablePKmi_param_2
)
{
	.reg .pred 	%p<3>;
	.reg .b32 	%r<10>;
	.reg .b64 	%rd<21>;

	ld.param.u64 	%rd2, [_Z6removePK5TablePKmi_param_0];
	ld.param.u64 	%rd3, [_Z6removePK5TablePKmi_param_1];
	ld.param.u32 	%r3, [_Z6removePK5TablePKmi_param_2];
	mov.u32 	%r4, %ctaid.x;
	mov.u32 	%r5, %ntid.x;
	mov.u32 	%r6, %tid.x;
	mad.lo.s32 	%r1, %r4, %r5, %r6;
	setp.ge.s32 	%p1, %r1, %r3;
	@%p1 bra 	$L__BB6_3;
	cvta.to.global.u64 	%rd4, %rd3;
	cvta.to.global.u64 	%rd5, %rd2;
	shr.s32 	%r7, %r1, 7;
	and.b32  	%r2, %r1, 127;
	mul.wide.s32 	%rd6, %r7, 8;
	add.s64 	%rd7, %rd4, %rd6;
	ld.global.nc.u64 	%rd8, [%rd7];
	ld.global.nc.u64 	%rd9, [%rd5];
	shl.b64 	%rd10, %rd8, 6;
	and.b64  	%rd11, %rd10, 67108800;
	add.s64 	%rd1, %rd9, %rd11;
	ld.u64 	%rd12, [%rd1];
	shl.b32 	%r8, %r1, 3;
	cvt.u64.u32 	%rd13, %r8;
	and.b64  	%rd14, %rd13, 1016;
	add.s64 	%rd15, %rd12, %rd14;
	atom.relaxed.cas.b64 	%rd16, [%rd15], %rd8, -1;
	setp.ne.s64 	%p2, %rd16, %rd8;
	@%p2 bra 	$L__BB6_3;
	ld.u64 	%rd17, [%rd1+8];
	mul.wide.u32 	%rd18, %r2, 8;
	add.s64 	%rd19, %rd17, %rd18;
	atom.exch.b64 	%rd20, [%rd19], -1;
	atom.dec.u32 	%r9, [%rd1+60], 128;
$L__BB6_3:
	ret;

}
	// .globl	_Z5clearP5Tablei
.visible .entry _Z5clearP5Tablei(
	.param .u64 .ptr .align 1 _Z5clearP5Tablei_param_0,
	.param .u32 _Z5clearP5Tablei_param_1
)
{
	.reg .pred 	%p<3>;
	.reg .b32 	%r<10>;
	.reg .b64 	%rd<14>;

	ld.param.u64 	%rd2, [_Z5clearP5Tablei_param_0];
	ld.param.u32 	%r2, [_Z5clearP5Tablei_param_1];
	mov.u32 	%r3, %ctaid.x;
	mov.u32 	%r4, %ntid.x;
	mov.u32 	%r5, %tid.x;
	mad.lo.s32 	%r1, %r3, %r4, %r5;
	setp.ge.s32 	%p1, %r1, %r2;
	@%p1 bra 	$L__BB7_3;
	cvta.to.global.u64 	%rd3, %rd2;
	and.b32  	%r6, %r1, 127;
	shr.s32 	%r7, %r1, 7;
	ld.global.u64 	%rd4, [%rd3];
	mul.wide.s32 	%rd5, %r7, 64;
	add.s64 	%rd1, %rd4, %rd5;
	ld.u64 	%rd6, [%rd1];
	shl.b32 	%r8, %r1, 3;
	cvt.u64.u32 	%rd7, %r8;
	and.b64  	%rd8, %rd7, 1016;
	add.s64 	%rd9, %rd6, %rd8;
	atom.exch.b64 	%rd10, [%rd9], -1;
	ld.u64 	%rd11, [%rd1+8];
	add.s64 	%rd12, %rd11, %rd8;
	atom.exch.b64 	%rd13, [%rd12], -1;
	setp.ne.s32 	%p2, %r6, 0;
	@%p2 bra 	$L__BB7_3;
	atom.exch.b32 	%r9, [%rd1+60], 0;
$L__BB7_3:
	ret;

}
	// .globl	_Z4sizeP5TablePmi
.visible .entry _Z4sizeP5TablePmi(
	.param .u64 .ptr .align 1 _Z4sizeP5TablePmi_param_0,
	.param .u64 .ptr .align 1 _Z4sizeP5TablePmi_param_1,
	.param .u32 _Z4sizeP5TablePmi_param_2
)
{
	.reg .pred 	%p<19>;
	.reg .b32 	%r<10>;
	.reg .b64 	%rd<153>;

	ld.param.u64 	%rd37, [_Z4sizeP5TablePmi_param_0];
	ld.param.u64 	%rd36, [_Z4sizeP5TablePmi_param_1];
	ld.param.u32 	%r4, [_Z4sizeP5TablePmi_param_2];
	cvta.to.global.u64 	%rd1, %rd37;
	mov.u32 	%r5, %ctaid.x;
	mov.u32 	%r6, %ntid.x;
	mov.u32 	%r7, %tid.x;
	mad.lo.s32 	%r1, %r5, %r6, %r7;
	setp.ge.s32 	%p1, %r1, %r4;
	@%p1 bra 	$L__BB8_35;
	cvta.to.global.u64 	%rd39, %rd36;
	mul.wide.s32 	%rd40, %r1, 8;
	add.s64 	%rd2, %rd39, %rd40;
	mov.b32 	%r9, 0;
	mov.b64 	%rd137, 0;
	mul.wide.s32 	%rd42, %r1, 64;
$L__BB8_2:
	ld.global.u64 	%rd41, [%rd1];
	add.s64 	%rd43, %rd41, %rd42;
	ld.u64 	%rd139, [%rd43];
	add.s64 	%rd44, %rd139, %rd137;
	ld.u64 	%rd45, [%rd44];
	setp.eq.s64 	%p2, %rd45, -1;
	@%p2 bra 	$L__BB8_4;
	atom.global.add.u64 	%rd46, [%rd2], 1;
	ld.global.u64 	%rd47, [%rd1];
	add.s64 	%rd49, %rd47, %rd42;
	ld.u64 	%rd139, [%rd49];
$L__BB8_4:
	add.s64 	%rd50, %rd139, %rd137;
	ld.u64 	%rd51, [%rd50+8];
	setp.eq.s64 	%p3, %rd51, -1;
	@%p3 bra 	$L__BB8_6;
	atom.global.add.u64 	%rd52, [%rd2], 1;
	ld.global.u64 	%rd53, [%rd1];
	add.s64 	%rd55, %rd53, %rd42;
	ld.u64 	%rd139, [%rd55];
$L__BB8_6:
	add.s64 	%rd56, %rd139, %rd137;
	ld.u64 	%rd57, [%rd56+16];
	setp.eq.s64 	%p4, %rd57, -1;
	@%p4 bra 	$L__BB8_8;
	atom.global.add.u64 	%rd58, [%rd2], 1;
	ld.global.u64 	%rd59, [%rd1];
	add.s64 	%rd61, %rd59, %rd42;
	ld.u64 	%rd139, [%rd61];
$L__BB8_8:
	add.s64 	%rd62, %rd139, %rd137;
	ld.u64 	%rd63, [%rd62+24];
	setp.eq.s64 	%p5, %rd63, -1;
	@%p5 bra 	$L__BB8_10;
	atom.global.add.u64 	%rd64, [%rd2], 1;
	ld.global.u64 	%rd65, [%rd1];
	add.s64 	%rd67, %rd65, %rd42;
	ld.u64 	%rd139, [%rd67];
$L__BB8_10:
	add.s64 	%rd68, %rd139, %rd137;
	ld.u64 	%rd69, [%rd68+32];
	setp.eq.s64 	%p6, %rd69, -1;
	@%p6 bra 	$L__BB8_12;
	atom.global.add.u64 	%rd70, [%rd2], 1;
	ld.global.u64 	%rd71, [%rd1];
	add.s64 	%rd73, %rd71, %rd42;
	ld.u64 	%rd139, [%rd73];
$L__BB8_12:
	add.s64 	%rd74, %rd139, %rd137;
	ld.u64 	%rd75, [%rd74+40];
	setp.eq.s64 	%p7, %rd75, -1;
	@%p7 bra 	$L__BB8_14;
	atom.global.add.u64 	%rd76, [%rd2], 1;
	ld.global.u64 	%rd77, [%rd1];
	add.s64 	%rd79, %rd77, %rd42;
	ld.u64 	%rd139, [%rd79];
$L__BB8_14:
	add.s64 	%rd80, %rd139, %rd137;
	ld.u64 	%rd81, [%rd80+48];
	setp.eq.s64 	%p8, %rd81, -1;
	@%p8 bra 	$L__BB8_16;
	atom.global.add.u64 	%rd82, [%rd2], 1;
	ld.global.u64 	%rd83, [%rd1];
	add.s64 	%rd85, %rd83, %rd42;
	ld.u64 	%rd139, [%rd85];
$L__BB8_16:
	add.s64 	%rd86, %rd139, %rd137;
	ld.u64 	%rd87, [%rd86+56];
	setp.eq.s64 	%p9, %rd87, -1;
	@%p9 bra 	$L__BB8_18;
	atom.global.add.u64 	%rd88, [%rd2], 1;
	ld.global.u64 	%rd89, [%rd1];
	add.s64 	%rd91, %rd89, %rd42;
	ld.u64 	%rd139, [%rd91];
$L__BB8_18:
	add.s64 	%rd92, %rd139, %rd137;
	ld.u64 	%rd93, [%rd92+64];
	setp.eq.s64 	%p10, %rd93, -1;
	@%p10 bra 	$L__BB8_20;
	atom.global.add.u64 	%rd94, [%rd2], 1;
	ld.global.u64 	%rd95, [%rd1];
	add.s64 	%rd97, %rd95, %rd42;
	ld.u64 	%rd139, [%rd97];
$L__BB8_20:
	add.s64 	%rd98, %rd139, %rd137;
	ld.u64 	%rd99, [%rd98+72];
	setp.eq.s64 	%p11, %rd99, -1;
	@%p11 bra 	$L__BB8_22;
	atom.global.add.u64 	%rd100, [%rd2], 1;
	ld.global.u64 	%rd101, [%rd1];
	add.s64 	%rd103, %rd101, %rd42;
	ld.u64 	%rd139, [%rd103];
$L__BB8_22:
	add.s64 	%rd104, %rd139, %rd137;
	ld.u64 	%rd105, [%rd104+80];
	setp.eq.s64 	%p12, %rd105, -1;
	@%p12 bra 	$L__BB8_24;
	atom.global.add.u64 	%rd106, [%rd2], 1;
	ld.global.u64 	%rd107, [%rd1];
	add.s64 	%rd109, %rd107, %rd42;
	ld.u64 	%rd139, [%rd109];
$L__BB8_24:
	add.s64 	%rd110, %rd139, %rd137;
	ld.u64 	%rd111, [%rd110+88];
	setp.eq.s64 	%p13, %rd111, -1;
	@%p13 bra 	$L__BB8_26;
	atom.global.add.u64 	%rd112, [%rd2], 1;
	ld.global.u64 	%rd113, [%rd1];
	add.s64 	%rd115, %rd113, %rd42;
	ld.u64 	%rd139, [%rd115];
$L__BB8_26:
	add.s64 	%rd116, %rd139, %rd137;
	ld.u64 	%rd117, [%rd116+96];
	setp.eq.s64 	%p14, %rd117, -1;
	@%p14 bra 	$L__BB8_28;
	atom.global.add.u64 	%rd118, [%rd2], 1;
	ld.global.u64 	%rd119, [%rd1];
	add.s64 	%rd121, %rd119, %rd42;
	ld.u64 	%rd139, [%rd121];
$L__BB8_28:
	add.s64 	%rd122, %rd139, %rd137;
	ld.u64 	%rd123, [%rd122+104];
	setp.eq.s64 	%p15, %rd123, -1;
	@%p15 bra 	$L__BB8_30;
	atom.global.add.u64 	%rd124, [%rd2], 1;
	ld.global.u64 	%rd125, [%rd1];
	add.s64 	%rd127, %rd125, %rd42;
	ld.u64 	%rd139, [%rd127];
$L__BB8_30:
	add.s64 	%rd128, %rd139, %rd137;
	ld.u64 	%rd129, [%rd128+112];
	setp.eq.s64 	%p16, %rd129, -1;
	@%p16 bra 	$L__BB8_32;
	atom.global.add.u64 	%rd130, [%rd2], 1;
	ld.global.u64 	%rd131, [%rd1];
	add.s64 	%rd133, %rd131, %rd42;
	ld.u64 	%rd139, [%rd133];
$L__BB8_32:
	add.s64 	%rd134, %rd139, %rd137;
	ld.u64 	%rd135, [%rd134+120];
	setp.eq.s64 	%p17, %rd135, -1;
	@%p17 bra 	$L__BB8_34;
	atom.global.add.u64 	%rd136, [%rd2], 1;
$L__BB8_34:
	add.s32 	%r9, %r9, 16;
	add.s64 	%rd137, %rd137, 128;
	setp.ne.s32 	%p18, %r9, 128;
	@%p18 bra 	$L__BB8_2;
$L__BB8_35:
	ret;

}
	// .globl	_Z8size_newP5TablePmi
.visible .entry _Z8size_newP5TablePmi(
	.param .u64 .ptr .align 1 _Z8size_newP5TablePmi_param_0,
	.param .u64 .ptr .align 1 _Z8size_newP5TablePmi_param_1,
	.param .u32 _Z8size_newP5TablePmi_param_2
)
{
	.reg .pred 	%p<2>;
	.reg .b32 	%r<6>;
	.reg .b64 	%rd<10>;

	ld.param.u64 	%rd1, [_Z8size_newP5TablePmi_param_0];
	ld.param.u64 	%rd2, [_Z8size_newP5TablePmi_param_1];
	ld.param.u32 	%r2, [_Z8size_newP5TablePmi_param_2];
	mov.u32 	%r3, %ctaid.x;
	mov.u32 	%r4, %ntid.x;
	mov.u32 	%r5, %tid.x;
	mad.lo.s32 	%r1, %r3, %r4, %r5;
	setp.ge.s32 	%p1, %r1, %r2;
	@%p1 bra 	$L__BB9_2;
	cvta.to.global.u64 	%rd3, %rd1;
	cvta.to.global.u64 	%rd4, %rd2;
	ld.global.u64 	%rd5, [%rd3];
	mul.wide.s32 	%rd6, %r1, 64;
	add.s64 	%rd7, %rd5, %rd6;
	ld.s32 	%rd8, [%rd7+60];
	atom.global.add.u64 	%rd9, [%rd4], %rd8;
$L__BB9_2:
	ret;

}
	// .globl	_Z4dumpPK5TablePmP6VectormmS2_
.visible .entry _Z4dumpPK5TablePmP6VectormmS2_(
	.param .u64 .ptr .align 1 _Z4dumpPK5TablePmP6VectormmS2__param_0,
	.param .u64 .ptr .align 1 _Z4dumpPK5TablePmP6VectormmS2__param_1,
	.param .u64 .ptr .align 1 _Z4dumpPK5TablePmP6VectormmS2__param_2,
	.param .u64 _Z4dumpPK5TablePmP6VectormmS2__param_3,
	.param .u64 _Z4dumpPK5TablePmP6VectormmS2__param_4,
	.param .u64 .ptr .align 1 _Z4dumpPK5TablePmP6VectormmS2__param_5
)
{
	.reg .pred 	%p<6>;
	.reg .b32 	%r<24>;
	.reg .b32 	%f<129>;
	.reg .b64 	%rd<169>;
	// demoted variable
	.shared .align 8 .u64 _ZZ4dumpPK5TablePmP6VectormmS2_E9block_acc;
	// demoted variable
	.shared .align 8 .u64 _ZZ4dumpPK5TablePmP6VectormmS2_E10global_acc;
	ld.param.u64 	%rd4, [_Z4dumpPK5TablePmP6VectormmS2__param_0];
	ld.param.u64 	%rd5, [_Z4dumpPK5TablePmP6VectormmS2__param_1];
	ld.param.u64 	%rd6, [_Z4dumpPK5TablePmP6VectormmS2__param_2];
	ld.param.u64 	%rd7, [_Z4dumpPK5TablePmP6VectormmS2__param_3];
	ld.param.u64 	%rd8, [_Z4dumpPK5TablePmP6VectormmS2__param_4];
	ld.param.u64 	%rd9, [_Z4dumpPK5TablePmP6VectormmS2__param_5];
	mov.u32 	%r1, %ntid.x;
	mov.u32 	%r5, %ctaid.x;
	mov.u32 	%r2, %tid.x;
	mad.lo.s32 	%r6, %r5, %r1, %r2;
	cvt.u64.u32 	%rd1, %r6;
	setp.ne.s32 	%p1, %r2, 0;
	@%p1 bra 	$L__BB10_2;
	mov.b64 	%rd10, 0;
	st.shared.u64 	[_ZZ4dumpPK5TablePmP6VectormmS2_E9block_acc], %rd10;
$L__BB10_2:
	shl.b32 	%r7, %r1, 3;
	mov.u32 	%r8, s;
	add.s32 	%r3, %r8, %r7;
	bar.sync 	0;
	setp.le.u64 	%p2, %rd8, %rd1;
	@%p2 bra 	$L__BB10_5;
	cvt.u32.u64 	%r9, %rd1;
	add.s64 	%rd11, %rd7, %rd1;
	cvt.u32.u64 	%r10, %rd7;
	add.s32 	%r11, %r9, %r10;
	and.b32  	%r4, %r11, 127;
	cvta.to.global.u64 	%rd12, %rd4;
	ld.global.u64 	%rd13, [%rd12];
	shl.b64 	%rd14, %rd11, 25;
	shr.s64 	%rd15, %rd14, 32;
	shl.b64 	%rd16, %rd15, 6;
	add.s64 	%rd2, %rd13, %rd16;
	ld.u64 	%rd17, [%rd2];
	shl.b32 	%r12, %r11, 3;
	cvt.u64.u32 	%rd18, %r12;
	and.b64  	%rd19, %rd18, 1016;
	add.s64 	%rd20, %rd17, %rd19;
	ld.u64 	%rd21, [%rd20];
	setp.eq.s64 	%p3, %rd21, -1;
	@%p3 bra 	$L__BB10_5;
	atom.shared.add.u64 	%rd22, [_ZZ4dumpPK5TablePmP6VectormmS2_E9block_acc], 1;
	ld.u64 	%rd23, [%rd2];
	mul.wide.u32 	%rd24, %r4, 8;
	add.s64 	%rd25, %rd23, %rd24;
	ld.u64 	%rd26, [%rd25];
	cvt.u32.u64 	%r13, %rd22;
	shl.b32 	%r14, %r13, 3;
	add.s32 	%r16, %r8, %r14;
	st.shared.u64 	[%r16], %rd26;
	shl.b32 	%r17, %r13, 8;
	add.s32 	%r18, %r3, %r17;
	ld.u64 	%rd27, [%rd2+24];
	mul.wide.u32 	%rd28, %r4, 256;
	add.s64 	%rd29, %rd27, %rd28;
	ld.f32 	%f1, [%rd29];
	st.shared.f32 	[%r18], %f1;
	ld.u64 	%rd30, [%rd2+24];
	add.s64 	%rd31, %rd30, %rd28;
	ld.f32 	%f2, [%rd31+4];
	st.shared.f32 	[%r18+4], %f2;
	ld.u64 	%rd32, [%rd2+24];
	add.s64 	%rd33, %rd32, %rd28;
	ld.f32 	%f3, [%rd33+8];
	st.shared.f32 	[%r18+8], %f3;
	ld.u64 	%rd34, [%rd2+24];
	add.s64 	%rd35, %rd34, %rd28;
	ld.f32 	%f4, [%rd35+12];
	st.shared.f32 	[%r18+12], %f4;
	ld.u64 	%rd36, [%rd2+24];
	add.s64 	%rd37, %rd36, %rd28;
	ld.f32 	%f5, [%rd37+16];
	st.shared.f32 	[%r18+16], %f5;
	ld.u64 	%rd38, [%rd2+24];
	add.s64 	%rd39, %rd38, %rd28;
	ld.f32 	%f6, [%rd39+20];
	st.shared.f32 	[%r18+20], %f6;
	ld.u64 	%rd40, [%rd2+24];
	add.s64 	%rd41, %rd40, %rd28;
	ld.f32 	%f7, [%rd41+24];
	st.shared.f32 	[%r18+24], %f7;
	ld.u64 	%rd42, [%rd2+24];
	add.s64 	%rd43, %rd42, %rd28;
	ld.f32 	%f8, [%rd43+28];
	st.shared.f32 	[%r18+28], %f8;
	ld.u64 	%rd44, [%rd2+24];
	add.s64 	%rd45, %rd44, %rd28;
	ld.f32 	%f9, [%rd45+32];
	st.shared.f32 	[%r18+32], %f9;
	ld.u64 	%rd46, [%rd2+24];
	add.s64 	%rd47, %rd46, %rd28;
	ld.f32 	%f10, [%rd47+36];
	st.shared.f32 	[%r18+36], %f10;
	ld.u64 	%rd48, [%rd2+24];
	add.s64 	%rd49, %rd48, %rd28;
	ld.f32 	%f11, [%rd49+40];
	st.shared.f32 	[%r18+40], %f11;
	ld.u64 	%rd50, [%rd2+24];
	add.s64 	%rd51, %rd50, %rd28;
	ld.f32 	%f12, [%rd51+44];
	st.shared.f32 	[%r18+44], %f12;
	ld.u64 	%rd52, [%rd2+24];
	add.s64 	%rd53, %rd52, %rd28;
	ld.f32 	%f13, [%rd53+48];
	st.shared.f32 	[%r18+48], %f13;
	ld.u64 	%rd54, [%rd2+24];
	add.s64 	%rd55, %rd54, %rd28;
	ld.f32 	%f14, [%rd55+52];
	st.shared.f32 	[%r18+52], %f14;
	ld.u64 	%rd56, [%rd2+24];
	add.s64 	%rd57, %rd56, %rd28;
	ld.f32 	%f15, [%rd57+56];
	st.shared.f32 	[%r18+56], %f15;
	ld.u64 	%rd58, [%rd2+24];
	add.s64 	%rd59, %rd58, %rd28;
	ld.f32 	%f16, [%rd59+60];
	st.shared.f32 	[%r18+60], %f16;
	ld.u64 	%rd60, [%rd2+24];
	add.s64 	%rd61, %rd60, %rd28;
	ld.f32 	%f17, [%rd61+64];
	st.shared.f32 	[%r18+64], %f17;
	ld.u64 	%rd62, [%rd2+24];
	add.s64 	%rd63, %rd62, %rd28;
	ld.f32 	%f18, [%rd63+68];
	st.shared.f32 	[%r18+68], %f18;
	ld.u64 	%rd64, [%rd2+24];
	add.s64 	%rd65, %rd64, %rd28;
	ld.f32 	%f19, [%rd65+72];
	st.shared.f32 	[%r18+72], %f19;
	ld.u64 	%rd66, [%rd2+24];
	add.s64 	%rd67, %rd66, %rd28;
	ld.f32 	%f20, [%rd67+76];
	st.shared.f32 	[%r18+76], %f20;
	ld.u64 	%rd68, [%rd2+24];
	add.s64 	%rd69, %rd68, %rd28;
	ld.f32 	%f21, [%rd69+80];
	st.shared.f32 	[%r18+80], %f21;
	ld.u64 	%rd70, [%rd2+24];
	add.s64 	%rd71, %rd70, %rd28;
	ld.f32 	%f22, [%rd71+84];
	st.shared.f32 	[%r18+84], %f22;
	ld.u64 	%rd72, [%rd2+24];
	add.s64 	%rd73, %rd72, %rd28;
	ld.f32 	%f23, [%rd73+88];
	st.shared.f32 	[%r18+88], %f23;
	ld.u64 	%rd74, [%rd2+24];
	add.s64 	%rd75, %rd74, %rd28;
	ld.f32 	%f24, [%rd75+92];
	st.shared.f32 	[%r18+92], %f24;
	ld.u64 	%rd76, [%rd2+24];
	add.s64 	%rd77, %rd76, %rd28;
	ld.f32 	%f25, [%rd77+96];
	st.shared.f32 	[%r18+96], %f25;
	ld.u64 	%rd78, [%rd2+24];
	add.s64 	%rd79, %rd78, %rd28;
	ld.f32 	%f26, [%rd79+100];
	st.shared.f32 	[%r18+100], %f26;
	ld.u64 	%rd80, [%rd2+24];
	add.s64 	%rd81, %rd80, %rd28;
	ld.f32 	%f27, [%rd81+104];
	st.shared.f32 	[%r18+104], %f27;
	ld.u64 	%rd82, [%rd2+24];
	add.s64 	%rd83, %rd82, %rd28;
	ld.f32 	%f28, [%rd83+108];
	st.shared.f32 	[%r18+108], %f28;
	ld.u64 	%rd84, [%rd2+24];
	add.s64 	%rd85, %rd84, %rd28;
	ld.f32 	%f29, [%rd85+112];
	st.shared.f32 	[%r18+112], %f29;
	ld.u64 	%rd86, [%rd2+24];
	add.s64 	%rd87, %rd86, %rd28;
	ld.f32 	%f30, [%rd87+116];
	st.shared.f32 	[%r18+116], %f30;
	ld.u64 	%rd88, [%rd2+24];
	add.s64 	%rd89, %rd88, %rd28;
	ld.f32 	%f31, [%rd89+120];
	st.shared.f32 	[%r18+120], %f31;
	ld.u64 	%rd90, [%rd2+24];
	add.s64 	%rd91, %rd90, %rd28;
	ld.f32 	%f32, [%rd91+124];
	st.shared.f32 	[%r18+124], %f32;
	ld.u64 	%rd92, [%rd2+24];
	add.s64 	%rd93, %rd92, %rd28;
	ld.f32 	%f33, [%rd93+128];
	st.shared.f32 	[%r18+128], %f33;
	ld.u64 	%rd94, [%rd2+24];
	add.s64 	%rd95, %rd94, %rd28;
	ld.f32 	%f34, [%rd95+132];
	st.shared.f32 	[%r18+132], %f34;
	ld.u64 	%rd96, [%rd2+24];
	add.s64 	%rd97, %rd96, %rd28;
	ld.f32 	%f35, [%rd97+136];
	st.shared.f32 	[%r18+136], %f35;
	ld.u64 	%rd98, [%rd2+24];
	add.s64 	%rd99, %rd98, %rd28;
	ld.f32 	%f36, [%rd99+140];
	st.shared.f32 	[%r18+140], %f36;
	ld.u64 	%rd100, [%rd2+24];
	add.s64 	%rd101, %rd100, %rd28;
	ld.f32 	%f37, [%rd101+144];
	st.shared.f32 	[%r18+144], %f37;
	ld.u64 	%rd102, [%rd2+24];
	add.s64 	%rd103, %rd102, %rd28;
	ld.f32 	%f38, [%rd103+148];
	st.shared.f32 	[%r18+148], %f38;
	ld.u64 	%rd104, [%rd2+24];
	add.s64 	%rd105, %rd104, %rd28;
	ld.f32 	%f39, [%rd105+152];
	st.shared.f32 	[%r18+152], %f39;
	ld.u64 	%rd106, [%rd2+24];
	add.s64 	%rd107, %rd106, %rd28;
	ld.f32 	%f40, [%rd107+156];
	st.shared.f32 	[%r18+156], %f40;
	ld.u64 	%rd108, [%rd2+24];
	add.s64 	%rd109, %rd108, %rd28;
	ld.f32 	%f41, [%rd109+160];
	st.shared.f32 	[%r18+160], %f41;
	ld.u64 	%rd110, [%rd2+24];
	add.s64 	%rd111, %rd110, %rd28;
	ld.f32 	%f42, [%rd111+164];
	st.shared.f32 	[%r18+164], %f42;
	ld.u64 	%rd112, [%rd2+24];
	add.s64 	%rd113, %rd112, %rd28;
	ld.f32 	%f43, [%rd113+168];
	st.shared.f32 	[%r18+168], %f43;
	ld.u64 	%rd114, [%rd2+24];
	add.s64 	%rd115, %rd114, %rd28;
	ld.f32 	%f44, [%rd115+172];
	st.shared.f32 	[%r18+172], %f44;
	ld.u64 	%rd116, [%rd2+24];
	add.s64 	%rd117, %rd116, %rd28;
	ld.f32 	%f45, [%rd117+176];
	st.shared.f32 	[%r18+176], %f45;
	ld.u64 	%rd118, [%rd2+24];
	add.s64 	%rd119, %rd118, %rd28;
	ld.f32 	%f46, [%rd119+180];
	st.shared.f32 	[%r18+180], %f46;
	ld.u64 	%rd120, [%rd2+24];
	add.s64 	%rd121, %rd120, %rd28;
	ld.f32 	%f47, [%rd121+184];
	st.shared.f32 	[%r18+184], %f47;
	ld.u64 	%rd122, [%rd2+24];
	add.s64 	%rd123, %rd122, %rd28;
	ld.f32 	%f48, [%rd123+188];
	st.shared.f32 	[%r18+188], %f48;
	ld.u64 	%rd124, [%rd2+24];
	add.s64 	%rd125, %rd124, %rd28;
	ld.f32 	%f49, [%rd125+192];
	st.shared.f32 	[%r18+192], %f49;
	ld.u64 	%rd126, [%rd2+24];
	add.s64 	%rd127, %rd126, %rd28;
	ld.f32 	%f50, [%rd127+196];
	st.shared.f32 	[%r18+196], %f50;
	ld.u64 	%rd128, [%rd2+24];
	add.s64 	%rd129, %rd128, %rd28;
	ld.f32 	%f51, [%rd129+200];
	st.shared.f32 	[%r18+200], %f51;
	ld.u64 	%rd130, [%rd2+24];
	add.s64 	%rd131, %rd130, %rd28;
	ld.f32 	%f52, [%rd131+204];
	st.shared.f32 	[%r18+204], %f52;
	ld.u64 	%rd132, [%rd2+24];
	add.s64 	%rd133, %rd132, %rd28;
	ld.f32 	%f53, [%rd133+208];
	st.shared.f32 	[%r18+208], %f53;
	ld.u64 	%rd134, [%rd2+24];
	add.s64 	%rd135, %rd134, %rd28;
	ld.f32 	%f54, [%rd135+212];
	st.shared.f32 	[%r18+212], %f54;
	ld.u64 	%rd136, [%rd2+24];
	add.s64 	%rd137, %rd136, %rd28;
	ld.f32 	%f55, [%rd137+216];
	st.shared.f32 	[%r18+216], %f55;
	ld.u64 	%rd138, [%rd2+24];
	add.s64 	%rd139, %rd138, %rd28;
	ld.f32 	%f56, [%rd139+220];
	st.shared.f32 	[%r18+220], %f56;
	ld.u64 	%rd140, [%rd2+24];
	add.s64 	%rd141, %rd140, %rd28;
	ld.f32 	%f57, [%rd141+224];
	st.shared.f32 	[%r18+224], %f57;
	ld.u64 	%rd142, [%rd2+24];
	add.s64 	%rd143, %rd142, %rd28;
	ld.f32 	%f58, [%rd143+228];
	st.shared.f32 	[%r18+228], %f58;
	ld.u64 	%rd144, [%rd2+24];
	add.s64 	%rd145, %rd144, %rd28;
	ld.f32 	%f59, [%rd145+232];
	st.shared.f32 	[%r18+232], %f59;
	ld.u64 	%rd146, [%rd2+24];
	add.s64 	%rd147, %rd146, %rd28;
	ld.f32 	%f60, [%rd147+236];
	st.shared.f32 	[%r18+236], %f60;
	ld.u64 	%rd148, [%rd2+24];
	add.s64 	%rd149, %rd148, %rd28;
	ld.f32 	%f61, [%rd149+240];
	st.shared.f32 	[%r18+240], %f61;
	ld.u64 	%rd150, [%rd2+24];
	add.s64 	%rd151, %rd150, %rd28;
	ld.f32 	%f62, [%rd151+244];
	st.shared.f32 	[%r18+244], %f62;
	ld.u64 	%rd152, [%rd2+24];
	add.s64 	%rd153, %rd152, %rd28;
	ld.f32 	%f63, [%rd153+248];
	st.shared.f32 	[%r18+248], %f63;
	ld.u64 	%rd154, [%rd2+24];
	add.s64 	%rd155, %rd154, %rd28;
	ld.f32 	%f64, [%rd155+252];
	st.shared.f32 	[%r18+252], %f64;
$L__BB10_5:
	setp.ne.s32 	%p4, %r2, 0;
	bar.sync 	0;
	@%p4 bra 	$L__BB10_7;
	ld.shared.u64 	%rd156, [_ZZ4dumpPK5TablePmP6VectormmS2_E9block_acc];
	cvta.to.global.u64 	%rd157, %rd9;
	atom.global.add.u64 	%rd158, [%rd157], %rd156;
	st.shared.u64 	[_ZZ4dumpPK5TablePmP6VectormmS2_E10global_acc], %rd158;
$L__BB10_7:
	bar.sync 	0;
	cvt.u64.u32 	%rd3, %r2;
	ld.shared.u64 	%rd159, [_ZZ4dumpPK5TablePmP6VectormmS2_E9block_acc];
	setp.le.u64 	%p5, %rd159, %rd3;
	@%p5 bra 	$L__BB10_9;
	shl.b32 	%r19, %r2, 3;
	add.s32 	%r21, %r8, %r19;
	ld.shared.u64 	%rd160, [%r21];
	ld.shared.u64 	%rd161, [_ZZ4dumpPK5TablePmP6VectormmS2_E10global_acc];
	add.s64 	%rd162, %rd161, %rd3;
	cvta.to.global.u64 	%rd163, %rd5;
	shl.b64 	%rd164, %rd162, 3;
	add.s64 	%rd165, %rd163, %rd164;
	st.global.u64 	[%rd165], %rd160;
	shl.b32 	%r22, %r2, 8;
	add.s32 	%r23, %r3, %r22;
	cvta.to.global.u64 	%rd166, %rd6;
	shl.b64 	%rd167, %rd162, 8;
	add.s64 	%rd168, %rd166, %rd167;
	ld.shared.v2.f32 	{%f65, %f66}, [%r23];
	st.global.f32 	[%rd168], %f65;
	st.global.f32 	[%rd168+4], %f66;
	ld.shared.v2.f32 	{%f67, %f68}, [%r23+8];
	st.global.f32 	[%rd168+8], %f67;
	st.global.f32 	[%rd168+12], %f68;
	ld.shared.v2.f32 	{%f69, %f70}, [%r23+16];
	st.global.f32 	[%rd168+16], %f69;
	st.global.f32 	[%rd168+20], %f70;
	ld.shared.v2.f32 	{%f71, %f72}, [%r23+24];
	st.global.f32 	[%rd168+24], %f71;
	st.global.f32 	[%rd168+28], %f72;
	ld.shared.v2.f32 	{%f73, %f74}, [%r23+32];
	st.global.f32 	[%rd168+32], %f73;
	st.global.f32 	[%rd168+36], %f74;
	ld.shared.v2.f32 	{%f75, %f76}, [%r23+40];
	st.global.f32 	[%rd168+40], %f75;
	st.global.f32 	[%rd168+44], %f76;
	ld.shared.v2.f32 	{%f77, %f78}, [%r23+48];
	st.global.f32 	[%rd168+48], %f77;
	st.global.f32 	[%rd168+52], %f78;
	ld.shared.v2.f32 	{%f79, %f80}, [%r23+56];
	st.global.f32 	[%rd168+56], %f79;
	st.global.f32 	[%rd168+60], %f80;
	ld.shared.v2.f32 	{%f81, %f82}, [%r23+64];
	st.global.f32 	[%rd168+64], %f81;
	st.global.f32 	[%rd168+68], %f82;
	ld.shared.v2.f32 	{%f83, %f84}, [%r23+72];
	st.global.f32 	[%rd168+72], %f83;
	st.global.f32 	[%rd168+76], %f84;
	ld.shared.v2.f32 	{%f85, %f86}, [%r23+80];
	st.global.f32 	[%rd168+80], %f85;
	st.global.f32 	[%rd168+84], %f86;
	ld.shared.v2.f32 	{%f87, %f88}, [%r23+88];
	st.global.f32 	[%rd168+88], %f87;
	st.global.f32 	[%rd168+92], %f88;
	ld.shared.v2.f32 	{%f89, %f90}, [%r23+96];
	st.global.f32 	[%rd168+96], %f89;
	st.global.f32 	[%rd168+100], %f90;
	ld.shared.v2.f32 	{%f91, %f92}, [%r23+104];
	st.global.f32 	[%rd168+104], %f91;
	st.global.f32 	[%rd168+108], %f92;
	ld.shared.v2.f32 	{%f93, %f94}, [%r23+112];
	st.global.f32 	[%rd168+112], %f93;
	st.global.f32 	[%rd168+116], %f94;
	ld.shared.v2.f32 	{%f95, %f96}, [%r23+120];
	st.global.f32 	[%rd168+120], %f95;
	st.global.f32 	[%rd168+124], %f96;
	ld.shared.v2.f32 	{%f97, %f98}, [%r23+128];
	st.global.f32 	[%rd168+128], %f97;
	st.global.f32 	[%rd168+132], %f98;
	ld.shared.v2.f32 	{%f99, %f100}, [%r23+136];
	st.global.f32 	[%rd168+136], %f99;
	st.global.f32 	[%rd168+140], %f100;
	ld.shared.v2.f32 	{%f101, %f102}, [%r23+144];
	st.global.f32 	[%rd168+144], %f101;
	st.global.f32 	[%rd168+148], %f102;
	ld.shared.v2.f32 	{%f103, %f104}, [%r23+152];
	st.global.f32 	[%rd168+152], %f103;
	st.global.f32 	[%rd168+156], %f104;
	ld.shared.v2.f32 	{%f105, %f106}, [%r23+160];
	st.global.f32 	[%rd168+160], %f105;
	st.global.f32 	[%rd168+164], %f106;
	ld.shared.v2.f32 	{%f107, %f108}, [%r23+168];
	st.global.f32 	[%rd168+168], %f107;
	st.global.f32 	[%rd168+172], %f108;
	ld.shared.v2.f32 	{%f109, %f110}, [%r23+176];
	st.global.f32 	[%rd168+176], %f109;
	st.global.f32 	[%rd168+180], %f110;
	ld.shared.v2.f32 	{%f111, %f112}, [%r23+184];
	st.global.f32 	[%rd168+184], %f111;
	st.global.f32 	[%rd168+188], %f112;
	ld.shared.v2.f32 	{%f113, %f114}, [%r23+192];
	st.global.f32 	[%rd168+192], %f113;
	st.global.f32 	[%rd168+196], %f114;
	ld.shared.v2.f32 	{%f115, %f116}, [%r23+200];
	st.global.f32 	[%rd168+200], %f115;
	st.global.f32 	[%rd168+204], %f116;
	ld.shared.v2.f32 	{%f117, %f118}, [%r23+208];
	st.global.f32 	[%rd168+208], %f117;
	st.global.f32 	[%rd168+212], %f118;
	ld.shared.v2.f32 	{%f119, %f120}, [%r23+216];
	st.global.f32 	[%rd168+216], %f119;
	st.global.f32 	[%rd168+220], %f120;
	ld.shared.v2.f32 	{%f121, %f122}, [%r23+224];
	st.global.f32 	[%rd168+224], %f121;
	st.global.f32 	[%rd168+228], %f122;
	ld.shared.v2.f32 	{%f123, %f124}, [%r23+232];
	st.global.f32 	[%rd168+232], %f123;
	st.global.f32 	[%rd168+236], %f124;
	ld.shared.v2.f32 	{%f125, %f126}, [%r23+240];
	st.global.f32 	[%rd168+240], %f125;
	st.global.f32 	[%rd168+244], %f126;
	ld.shared.v2.f32 	{%f127, %f128}, [%r23+248];
	st.global.f32 	[%rd168+248], %f127;
	st.global.f32 	[%rd168+252], %f128;
$L__BB10_9:
	ret;

}


// ===== COMPILED SASS (sm_100) =====

	.target	sm_100

	.elftype	@"ET_EXEC"


//--------------------- .note.nv.tkinfo           --------------------------
	.section	.note.nv.tkinfo,"",@"SHT_NOTE"
	.sectionflags	@"SHF_NOTE_NV_TKINFO"
	.tkinfo
        /*0018*/ 	.word	0x00000002
        /*0030*/ 	.string	""
        /*0030*/ 	.string	"ptxas"
        /*0030*/ 	.string	"Cuda compilation tools, release 13.0, V13.0.88"
        /*0030*/ 	.string	"Build cuda_13.0.r13.0/compiler.36424714_0"
        /*0030*/ 	.string	"-arch sm_100 -m 64 "



//--------------------- .note.nv.cuinfo           --------------------------
	.section	.note.nv.cuinfo,"",@"SHT_NOTE"
	.sectionflags	@"SHF_NOTE_NV_CUINFO"
        /*0018*/ 	.short	0x0002
        /*001a*/ 	.short	0x0064
        /*001c*/ 	.short	0x0082
	.zero		2


//--------------------- .nv.info                  --------------------------
	.section	.nv.info,"",@"SHT_CUDA_INFO"
	.align	4


	//----- nvinfo : EIATTR_REGCOUNT
	.align		4
        /*0000*/ 	.byte	0x04, 0x2f
        /*0002*/ 	.short	(.L_1 - .L_0)
	.align		4
.L_0:
        /*0004*/ 	.word	index@(_Z5writePK6VectorPPS_i)
        /*0008*/ 	.word	0x0000000a


	//----- nvinfo : EIATTR_FRAME_SIZE
	.align		4
.L_1:
        /*000c*/ 	.byte	0x04, 0x11
        /*000e*/ 	.short	(.L_3 - .L_2)
	.align		4
.L_2:
        /*0010*/ 	.word	index@(_Z5writePK6VectorPPS_i)
        /*0014*/ 	.word	0x00000000


	//----- nvinfo : EIATTR_REGCOUNT
	.align		4
.L_3:
        /*0018*/ 	.byte	0x04, 0x2f
        /*001a*/ 	.short	(.L_5 - .L_4)
	.align		4
.L_4:
        /*001c*/ 	.word	index@(_Z4readPP6VectorS0_i)
        /*0020*/ 	.word	0x0000000c


	//----- nvinfo : EIATTR_FRAME_SIZE
	.align		4
.L_5:
        /*0024*/ 	.byte	0x04, 0x11
        /*0026*/ 	.short	(.L_7 - .L_6)
	.align		4
.L_6:
        /*0028*/ 	.word	index@(_Z4readPP6VectorS0_i)
        /*002c*/ 	.word	0x00000000


	//----- nvinfo : EIATTR_REGCOUNT
	.align		4
.L_7:
        /*0030*/ 	.byte	0x04, 0x2f
        /*0032*/ 	.short	(.L_9 - .L_8)
	.align		4
.L_8:
        /*0034*/ 	.word	index@(_Z6upsertPK5TablePKmS3_PP6Vectori)
        /*0038*/ 	.word	0x00000020


	//----- nvinfo : EIATTR_FRAME_SIZE
	.align		4
.L_9:
        /*003c*/ 	.byte	0x04, 0x11
        /*003e*/ 	.short	(.L_11 - .L_10)
	.align		4
.L_10:
        /*0040*/ 	.word	index@(_Z6upsertPK5TablePKmS3_PP6Vectori)
        /*0044*/ 	.word	0x00000000


	//----- nvinfo : EIATTR_REGCOUNT
	.align		4
.L_11:
        /*0048*/ 	.byte	0x04, 0x2f
        /*004a*/ 	.short	(.L_13 - .L_12)
	.align		4
.L_12:
        /*004c*/ 	.word	index@(_Z6upsertPK5TablePKmPP6Vectori)
        /*0050*/ 	.word	0x00000012


	//----- nvinfo : EIATTR_FRAME_SIZE
	.align		4
.L_13:
        /*0054*/ 	.byte	0x04, 0x11
        /*0056*/ 	.short	(.L_15 - .L_14)
	.align		4
.L_14:
        /*0058*/ 	.word	index@(_Z6upsertPK5TablePKmPP6Vectori)
        /*005c*/ 	.word	0x00000000


	//----- nvinfo : EIATTR_REGCOUNT
	.align		4
.L_15:
        /*0060*/ 	.byte	0x04, 0x2f
        /*0062*/ 	.short	(.L_17 - .L_16)
	.align		4
.L_16:
        /*0064*/ 	.word	index@(_Z6lookupPK5TablePKmPP6VectorPbi)
        /*0068*/ 	.word	0x0000000e


	//----- nvinfo : EIATTR_FRAME_SIZE
	.align		4
.L_17:
        /*006c*/ 	.byte	0x04, 0x11
        /*006e*/ 	.short	(.L_19 - .L_18)
	.align		4
.L_18:
        /*0070*/ 	.word	index@(_Z6lookupPK5TablePKmPP6VectorPbi)
        /*0074*/ 	.word	0x00000000


	//----- nvinfo : EIATTR_REGCOUNT
	.align		4
.L_19:
        /*0078*/ 	.byte	0x04, 0x2f
        /*007a*/ 	.short	(.L_21 - .L_20)
	.align		4
.L_20:
        /*007c*/ 	.word	index@(_Z6lookupPK5TablePKmPmPP6VectorPbi)
        /*0080*/ 	.word	0x00000011


	//----- nvinfo : EIATTR_FRAME_SIZE
	.align		4
.L_21:
        /*0084*/ 	.byte	0x04, 0x11
        /*0086*/ 	.short	(.L_23 - .L_22)
	.align		4
.L_22:
        /*0088*/ 	.word	index@(_Z6lookupPK5TablePKmPmPP6VectorPbi)
        /*008c*/ 	.word	0x00000000


	//----- nvinfo : EIATTR_REGCOUNT
	.align		4
.L_23:
        /*0090*/ 	.byte	0x04, 0x2f
        /*0092*/ 	.short	(.L_25 - .L_24)
	.align		4
.L_24:
        /*0094*/ 	.word	index@(_Z6removePK5TablePKmi)
        /*0098*/ 	.word	0x0000000e


	//----- nvinfo : EIATTR_FRAME_SIZE
	.align		4
.L_25:
        /*009c*/ 	.byte	0x04, 0x11
        /*009e*/ 	.short	(.L_27 - .L_26)
	.align		4
.L_26:
        /*00a0*/ 	.word	index@(_Z6removePK5TablePKmi)
        /*00a4*/ 	.word	0x00000000


	//----- nvinfo : EIATTR_REGCOUNT
	.align		4
.L_27:
        /*00a8*/ 	.byte	0x04, 0x2f
        /*00aa*/ 	.short	(.L_29 - .L_28)
	.align		4
.L_28:
        /*00ac*/ 	.word	index@(_Z5clearP5Tablei)
        /*00b0*/ 	.word	0x0000000e


	//----- nvinfo : EIATTR_FRAME_SIZE
	.align		4
.L_29:
        /*00b4*/ 	.byte	0x04, 0x11
        /*00b6*/ 	.short	(.L_31 - .L_30)
	.align		4
.L_30:
        /*00b8*/ 	.word	index@(_Z5clearP5Tablei)
        /*00bc*/ 	.word	0x00000000


	//----- nvinfo : EIATTR_REGCOUNT
	.align		4
.L_31:
        /*00c0*/ 	.byte	0x04, 0x2f
        /*00c2*/ 	.short	(.L_33 - .L_32)
	.align		4
.L_32:
        /*00c4*/ 	.word	index@(_Z4sizeP5TablePmi)
        /*00c8*/ 	.word	0x0000000c


	//----- nvinfo : EIATTR_FRAME_SIZE
	.align		4
.L_33:
        /*00cc*/ 	.byte	0x04, 0x11
        /*00ce*/ 	.short	(.L_35 - .L_34)
	.align		4
.L_34:
        /*00d0*/ 	.word	index@(_Z4sizeP5TablePmi)
        /*00d4*/ 	.word	0x00000000


	//----- nvinfo : EIATTR_REGCOUNT
	.align		4
.L_35:
        /*00d8*/ 	.byte	0x04, 0x2f
        /*00da*/ 	.short	(.L_37 - .L_36)
	.align		4
.L_36:
        /*00dc*/ 	.word	index@(_Z8size_newP5TablePmi)
        /*00e0*/ 	.word	0x0000000c


	//----- nvinfo : EIATTR_FRAME_SIZE
	.align		4
.L_37:
        /*00e4*/ 	.byte	0x04, 0x11
        /*00e6*/ 	.short	(.L_39 - .L_38)
	.align		4
.L_38:
        /*00e8*/ 	.word	index@(_Z8size_newP5TablePmi)
        /*00ec*/ 	.word	0x00000000


	//----- nvinfo : EIATTR_REGCOUNT
	.align		4
.L_39:
        /*00f0*/ 	.byte	0x04, 0x2f
        /*00f2*/ 	.short	(.L_41 - .L_40)
	.align		4
.L_40:
        /*00f4*/ 	.word	index@(_Z4dumpPK5TablePmP6VectormmS2_)
        /*00f8*/ 	.word	0x00000020


	//----- nvinfo : EIATTR_FRAME_SIZE
	.align		4
.L_41:
        /*00fc*/ 	.byte	0x04, 0x11
        /*00fe*/ 	.short	(.L_43 - .L_42)
	.align		4
.L_42:
        /*0100*/ 	.word	index@(_Z4dumpPK5TablePmP6VectormmS2_)
        /*0104*/ 	.word	0x00000000


	//----- nvinfo : EIATTR_MIN_STACK_SIZE
	.align		4
.L_43:
        /*0108*/ 	.byte	0x04, 0x12
        /*010a*/ 	.short	(.L_45 - .L_44)
	.align		4
.L_44:
        /*010c*/ 	.word	index@(_Z4dumpPK5TablePmP6VectormmS2_)
        /*0110*/ 	.word	0x00000000


	//----- nvinfo : EIATTR_MIN_STACK_SIZE
	.align		4
.L_45:
        /*0114*/ 	.byte	0x04, 0x12
        /*0116*/ 	.short	(.L_47 - .L_46)
	.align		4
.L_46:
        /*0118*/ 	.word	index@(_Z8size_newP5TablePmi)
        /*011c*/ 	.word	0x00000000


	//----- nvinfo : EIATTR_MIN_STACK_SIZE
	.align		4
.L_47:
        /*0120*/ 	.byte	0x04, 0x12
        /*0122*/ 	.short	(.L_49 - .L_48)
	.align		4
.L_48:
        /*0124*/ 	.word	index@(_Z4sizeP5TablePmi)
        /*0128*/ 	.word	0x00000000


	//----- nvinfo : EIATTR_MIN_STACK_SIZE
	.align		4
.L_49:
        /*012c*/ 	.byte	0x04, 0x12
        /*012e*/ 	.short	(.L_51 - .L_50)
	.align		4
.L_50:
        /*0130*/ 	.word	index@(_Z5clearP5Tablei)
        /*0134*/ 	.word	0x00000000


	//----- nvinfo : EIATTR_MIN_STACK_SIZE
	.align		4
.L_51:
        /*0138*/ 	.byte	0x04, 0x12
        /*013a*/ 	.short	(.L_53 - .L_52)
	.align		4
.L_52:
        /*013c*/ 	.word	index@(_Z6removePK5TablePKmi)
        /*0140*/ 	.word	0x00000000


	//----- nvinfo : EIATTR_MIN_STACK_SIZE
	.align		4
.L_53:
        /*0144*/ 	.byte	0x04, 0x12
        /*0146*/ 	.short	(.L_55 - .L_54)
	.align		4
.L_54:
        /*0148*/ 	.word	index@(_Z6lookupPK5TablePKmPmPP6VectorPbi)
        /*014c*/ 	.word	0x00000000


	//----- nvinfo : EIATTR_MIN_STACK_SIZE
	.align		4
.L_55:
        /*0150*/ 	.byte	0x04, 0x12
        /*0152*/ 	.short	(.L_57 - .L_56)
	.align		4
.L_56:
        /*0154*/ 	.word	index@(_Z6lookupPK5TablePKmPP6VectorPbi)
        /*0158*/ 	.word	0x00000000


	//----- nvinfo : EIATTR_MIN_STACK_SIZE
	.align		4
.L_57:
        /*015c*/ 	.byte	0x04, 0x12
        /*015e*/ 	.short	(.L_59 - .L_58)
	.align		4
.L_58:
        /*0160*/ 	.word	index@(_Z6upsertPK5TablePKmPP6Vectori)
        /*0164*/ 	.word	0x00000000


	//----- nvinfo : EIATTR_MIN_STACK_SIZE
	.align		4
.L_59:
        /*0168*/ 	.byte	0x04, 0x12
        /*016a*/ 	.short	(.L_61 - .L_60)
	.align		4
.L_60:
        /*016c*/ 	.word	index@(_Z6upsertPK5TablePKmS3_PP6Vectori)
        /*0170*/ 	.word	0x00000000


	//----- nvinfo : EIATTR_MIN_STACK_SIZE
	.align		4
.L_61:
        /*0174*/ 	.byte	0x04, 0x12
        /*0176*/ 	.short	(.L_63 - .L_62)
	.align		4
.L_62:
        /*0178*/ 	.word	index@(_Z4readPP6VectorS0_i)
        /*017c*/ 	.word	0x00000000


	//----- nvinfo : EIATTR_MIN_STACK_SIZE
	.align		4
.L_63:
        /*0180*/ 	.byte	0x04, 0x12
        /*0182*/ 	.short	(.L_65 - .L_64)
	.align		4
.L_64:
        /*0184*/ 	.word	index@(_Z5writePK6VectorPPS_i)
        /*0188*/ 	.word	0x00000000
.L_65:


//--------------------- .nv.compat                --------------------------
	.section	.nv.compat,"",@"SHT_CUDA_COMPAT_INFO"
	.align	4
        /*0000*/ 	.byte	0x02, 0x09, 0x00, 0x00, 0x02, 0x02, 0x01, 0x00, 0x02, 0x05, 0x05, 0x00, 0x03, 0x07, 0x01, 0x01
        /*0010*/ 	.byte	0x02, 0x03, 0x00, 0x00, 0x02, 0x06, 0x01, 0x00, 0x04, 0x0b, 0x08, 0x00, 0x09, 0x00, 0x00, 0x00
        /*0020*/ 	.byte	0x00, 0x00, 0x00, 0x00


//--------------------- .nv.info._Z4dumpPK5TablePmP6VectormmS2_ --------------------------
	.section	.nv.info._Z4dumpPK5TablePmP6VectormmS2_,"",@"SHT_CUDA_INFO"
	.sectionflags	@""
	.align	4


	//----- nvinfo : EIATTR_CUDA_API_VERSION
	.align		4
        /*0000*/ 	.byte	0x04, 0x37
        /*0002*/ 	.short	(.L_67 - .L_66)
.L_66:
        /*0004*/ 	.word	0x00000082


	//----- nvinfo : EIATTR_KPARAM_INFO
	.align		4
.L_67:
        /*0008*/ 	.byte	0x04, 0x17
        /*000a*/ 	.short	(.L_69 - .L_68)
.L_68:
        /*000c*/ 	.word	0x00000000
        /*0010*/ 	.short	0x0005
        /*0012*/ 	.short	0x0028
        /*0014*/ 	.byte	0x00, 0xf5, 0x21, 0x00


	//----- nvinfo : EIATTR_KPARAM_INFO
	.align		4
.L_69:
        /*0018*/ 	.byte	0x04, 0x17
        /*001a*/ 	.short	(.L_71 - .L_70)
.L_70:
        /*001c*/ 	.word	0x00000000
        /*0020*/ 	.short	0x0004
        /*0022*/ 	.short	0x0020
        /*0024*/ 	.byte	0x00, 0xf0, 0x21, 0x00


	//----- nvinfo : EIATTR_KPARAM_INFO
	.align		4
.L_71:
        /*0028*/ 	.byte	0x04, 0x17
        /*002a*/ 	.short	(.L_73 - .L_72)
.L_72:
        /*002c*/ 	.word	0x00000000
        /*0030*/ 	.short	0x0003
        /*0032*/ 	.short	0x0018
        /*0034*/ 	.byte	0x00, 0xf0, 0x21, 0x00


	//----- nvinfo : EIATTR_KPARAM_INFO
	.align		4
.L_73:
        /*0038*/ 	.byte	0x04, 0x17
        /*003a*/ 	.short	(.L_75 - .L_74)
.L_74:
        /*003c*/ 	.word	0x00000000
        /*0040*/ 	.short	0x0002
        /*0042*/ 	.short	0x0010
        /*0044*/ 	.byte	0x00, 0xf5, 0x21, 0x00


	//----- nvinfo : EIATTR_KPARAM_INFO
	.align		4
.L_75:
        /*0048*/ 	.byte	0x04, 0x17
        /*004a*/ 	.short	(.L_77 - .L_76)
.L_76:
        /*004c*/ 	.word	0x00000000
        /*0050*/ 	.short	0x0001
        /*0052*/ 	.short	0x0008
        /*0054*/ 	.byte	0x00, 0xf5, 0x21, 0x00


	//----- nvinfo : EIATTR_KPARAM_INFO
	.align		4
.L_77:
        /*0058*/ 	.byte	0x04, 0x17
        /*005a*/ 	.short	(.L_79 - .L_78)
.L_78:
        /*005c*/ 	.word	0x00000000
        /*0060*/ 	.short	0x0000
        /*0062*/ 	.short	0x0000
        /*0064*/ 	.byte	0x00, 0xf5, 0x21, 0x00


	//----- nvinfo : EIATTR_SPARSE_MMA_MASK
	.align		4
.L_79:
        /*0068*/ 	.byte	0x03, 0x50
        /*006a*/ 	.short	0x0000


	//----- nvinfo : EIATTR_MAXREG_COUNT
	.align		4
        /*006c*/ 	.byte	0x03, 0x1b
        /*006e*/ 	.short	0x00ff


	//----- nvinfo : EIATTR_NUM_BARRIERS
	.align		4
        /*0070*/ 	.byte	0x02, 0x4c
        /*0072*/ 	.byte	0x01
	.zero		1


	//----- nvinfo : EIATTR_MERCURY_ISA_VERSION
	.align		4
        /*0074*/ 	.byte	0x03, 0x5f
        /*0076*/ 	.short	0x0101


	//----- nvinfo : EIATTR_INT_WARP_WIDE_INSTR_OFFSETS
	.align		4
        /*0078*/ 	.byte	0x04, 0x31
        /*007a*/ 	.short	(.L_81 - .L_80)


	//   ....[0]....
.L_80:
        /*007c*/ 	.word	0x00000280


	//   ....[1]....
        /*0080*/ 	.word	0x000003c0


	//----- nvinfo : EIATTR_VRC_CTA_INIT_COUNT
	.align		4
.L_81:
        /*0084*/ 	.byte	0x02, 0x4a
	.zero		1
	.zero		1


	//----- nvinfo : EIATTR_EXIT_INSTR_OFFSETS
	.align		4
        /*0088*/ 	.byte	0x04, 0x1c
        /*008a*/ 	.short	(.L_83 - .L_82)


	//   ....[0]....
.L_82:
        /*008c*/ 	.word	0x00001540


	//   ....[1]....
        /*0090*/ 	.word	0x00001c10


	//----- nvinfo : EIATTR_CRS_STACK_SIZE
	.align		4
.L_83:
        /*0094*/ 	.byte	0x04, 0x1e
        /*0096*/ 	.short	(.L_85 - .L_84)
.L_84:
        /*0098*/ 	.word	0x00000000


	//----- nvinfo : EIATTR_CBANK_PARAM_SIZE
	.align		4
.L_85:
        /*009c*/ 	.byte	0x03, 0x19
        /*009e*/ 	.short	0x0030


	//----- nvinfo : EIATTR_PARAM_CBANK
	.align		4
        /*00a0*/ 	.byte	0x04, 0x0a
        /*00a2*/ 	.short	(.L_87 - .L_86)
	.align		4
.L_86:
        /*00a4*/ 	.word	index@(.nv.constant0._Z4dumpPK5TablePmP6VectormmS2_)
        /*00a8*/ 	.short	0x0380
        /*00aa*/ 	.short	0x0030


	//----- nvinfo : EIATTR_SW_WAR
	.align		4
.L_87:
        /*00ac*/ 	.byte	0x04, 0x36
        /*00ae*/ 	.short	(.L_89 - .L_88)
.L_88:
        /*00b0*/ 	.word	0x00000008
.L_89:


//--------------------- .nv.info._Z8size_newP5TablePmi --------------------------
	.section	.nv.info._Z8size_newP5TablePmi,"",@"SHT_CUDA_INFO"
	.sectionflags	@""
	.align	4


	//----- nvinfo : EIATTR_CUDA_API_VERSION
	.align		4
        /*0000*/ 	.byte	0x04, 0x37
        /*0002*/ 	.short	(.L_91 - .L_90)
.L_90:
        /*0004*/ 	.word	0x00000082


	//----- nvinfo : EIATTR_KPARAM_INFO
	.align		4
.L_91:
        /*0008*/ 	.byte	0x04, 0x17
        /*000a*/ 	.short	(.L_93 - .L_92)
.L_92:
        /*000c*/ 	.word	0x00000000
        /*0010*/ 	.short	0x0002
        /*0012*/ 	.short	0x0010
        /*0014*/ 	.byte	0x00, 0xf0, 0x11, 0x00


	//----- nvinfo : EIATTR_KPARAM_INFO
	.align		4
.L_93:
        /*0018*/ 	.byte	0x04, 0x17
        /*001a*/ 	.short	(.L_95 - .L_94)
.L_94:
        /*001c*/ 	.word	0x00000000
        /*0020*/ 	.short	0x0001
        /*0022*/ 	.short	0x0008
        /*0024*/ 	.byte	0x00, 0xf5, 0x21, 0x00


	//----- nvinfo : EIATTR_KPARAM_INFO
	.align		4
.L_95:
        /*0028*/ 	.byte	0x04, 0x17
        /*002a*/ 	.short	(.L_97 - .L_96)
.L_96:
        /*002c*/ 	.word	0x00000000
        /*0030*/ 	.short	0x0000
        /*0032*/ 	.short	0x0000
        /*0034*/ 	.byte	0x00, 0xf5, 0x21, 0x00


	//----- nvinfo : EIATTR_SPARSE_MMA_MASK
	.align		4
.L_97:
        /*0038*/ 	.byte	0x03, 0x50
        /*003a*/ 	.short	0x0000


	//----- nvinfo : EIATTR_MAXREG_COUNT
	.align		4
        /*003c*/ 	.byte	0x03, 0x1b
        /*003e*/ 	.short	0x00ff


	//----- nvinfo : EIATTR_MERCURY_ISA_VERSION
	.align		4
        /*0040*/ 	.byte	0x03, 0x5f
        /*0042*/ 	.short	0x0101


	//----- nvinfo : EIATTR_VRC_CTA_INIT_COUNT
	.align		4
        /*0044*/ 	.byte	0x02, 0x4a
	.zero		1
	.zero		1


	//----- nvinfo : EIATTR_EXIT_INSTR_OFFSETS
	.align		4
        /*0048*/ 	.byte	0x04, 0x1c
        /*004a*/ 	.short	(.L_99 - .L_98)


	//   ....[0]....
.L_98:
        /*004c*/ 	.word	0x00000070


	//   ....[1]....
        /*0050*/ 	.word	0x00000100


	//----- nvinfo : EIATTR_CBANK_PARAM_SIZE
	.align		4
.L_99:
        /*0054*/ 	.byte	0x03, 0x19
        /*0056*/ 	.short	0x0014


	//----- nvinfo : EIATTR_PARAM_CBANK
	.align		4
        /*0058*/ 	.byte	0x04, 0x0a
        /*005a*/ 	.short	(.L_101 - .L_100)
	.align		4
.L_100:
        /*005c*/ 	.word	index@(.nv.constant0._Z8size_newP5TablePmi)
        /*0060*/ 	.short	0x0380
        /*0062*/ 	.short	0x0014


	//----- nvinfo : EIATTR_SW_WAR
	.align		4
.L_101:
        /*0064*/ 	.byte	0x04, 0x36
        /*0066*/ 	.short	(.L_103 - .L_102)
.L_102:
        /*0068*/ 	.word	0x00000008
.L_103:


//--------------------- .nv.info._Z4sizeP5TablePmi --------------------------
	.section	.nv.info._Z4sizeP5TablePmi,"",@"SHT_CUDA_INFO"
	.sectionflags	@""
	.align	4


	//----- nvinfo : EIATTR_CUDA_API_VERSION
	.align		4
        /*0000*/ 	.byte	0x04, 0x37
        /*0002*/ 	.short	(.L_105 - .L_104)
.L_104:
        /*0004*/ 	.word	0x00000082


	//----- nvinfo : EIATTR_KPARAM_INFO
	.align		4
.L_105:
        /*0008*/ 	.byte	0x04, 0x17
        /*000a*/ 	.short	(.L_107 - .L_106)
.L_106:
        /*000c*/ 	.word	0x00000000
        /*0010*/ 	.short	0x0002
        /*0012*/ 	.short	0x0010
        /*0014*/ 	.byte	0x00, 0xf0, 0x11, 0x00


	//----- nvinfo : EIATTR_KPARAM_INFO
	.align		4
.L_107:
        /*0018*/ 	.byte	0x04, 0x17
        /*001a*/ 	.short	(.L_109 - .L_108)
.L_108:
        /*001c*/ 	.word	0x00000000
        /*0020*/ 	.short	0x0001
        /*0022*/ 	.short	0x0008
        /*0024*/ 	.byte	0x00, 0xf5, 0x21, 0x00


	//----- nvinfo : EIATTR_KPARAM_INFO
	.align		4
.L_109:
        /*0028*/ 	.byte	0x04, 0x17
        /*002a*/ 	.short	(.L_111 - .L_110)
.L_110:
        /*002c*/ 	.word	0x00000000
        /*0030*/ 	.short	0x0000
        /*0032*/ 	.short	0x0000
        /*0034*/ 	.byte	0x00, 0xf5, 0x21, 0x00


	//----- nvinfo : EIATTR_SPARSE_MMA_MASK
	.align		4
.L_111:
        /*0038*/ 	.byte	0x03, 0x50
        /*003a*/ 	.short	0x0000


	//----- nvinfo : EIATTR_MAXREG_COUNT
	.align		4
        /*003c*/ 	.byte	0x03, 0x1b
        /*003e*/ 	.short	0x00ff


	//----- nvinfo : EIATTR_MERCURY_ISA_VERSION
	.align		4
        /*0040*/ 	.byte	0x03, 0x5f
        /*0042*/ 	.short	0x0101


	//----- nvinfo : EIATTR_VRC_CTA_INIT_COUNT
	.align		4
        /*0044*/ 	.byte	0x02, 0x4a
	.zero		1
	.zero		1


	//----- nvinfo : EIATTR_EXIT_INSTR_OFFSETS
	.align		4
        /*0048*/ 	.byte	0x04, 0x1c
        /*004a*/ 	.short	(.L_113 - .L_112)


	//   ....[0]....
.L_112:
        /*004c*/ 	.word	0x00000070


	//   ....[1]....
        /*0050*/ 	.word	0x00000f40


	//----- nvinfo : EIATTR_CRS_STACK_SIZE
	.align		4
.L_113:
        /*0054*/ 	.byte	0x04, 0x1e
        /*0056*/ 	.short	(.L_115 - .L_114)
.L_114:
        /*0058*/ 	.word	0x00000000


	//----- nvinfo : EIATTR_CBANK_PARAM_SIZE
	.align		4
.L_115:
        /*005c*/ 	.byte	0x03, 0x19
        /*005e*/ 	.short	0x0014


	//----- nvinfo : EIATTR_PARAM_CBANK
	.align		4
        /*0060*/ 	.byte	0x04, 0x0a
        /*0062*/ 	.short	(.L_117 - .L_116)
	.align		4
.L_116:
        /*0064*/ 	.word	index@(.nv.constant0._Z4sizeP5TablePmi)
        /*0068*/ 	.short	0x0380
        /*006a*/ 	.short	0x0014


	//----- nvinfo : EIATTR_SW_WAR
	.align		4
.L_117:
        /*006c*/ 	.byte	0x04, 0x36
        /*006e*/ 	.short	(.L_119 - .L_118)
.L_118:
        /*0070*/ 	.word	0x00000008
.L_119:


//--------------------- .nv.info._Z5clearP5Tablei --------------------------
	.section	.nv.info._Z5clearP5Tablei,"",@"SHT_CUDA_INFO"
	.sectionflags	@""
	.align	4


	//----- nvinfo : EIATTR_CUDA_API_VERSION
	.align		4
        /*0000*/ 	.byte	0x04, 0x37
        /*0002*/ 	.short	(.L_121 - .L_120)
.L_120:
        /*0004*/ 	.word	0x00000082


	//----- nvinfo : EIATTR_KPARAM_INFO
	.align		4
.L_121:
        /*0008*/ 	.byte	0x04, 0x17
        /*000a*/ 	.short	(.L_123 - .L_122)
.L_122:
        /*000c*/ 	.word	0x00000000
        /*0010*/ 	.short	0x0001
        /*0012*/ 	.short	0x0008
        /*0014*/ 	.byte	0x00, 0xf0, 0x11, 0x00


	//----- nvinfo : EIATTR_KPARAM_INFO
	.align		4
.L_123:
        /*0018*/ 	.byte	0x04, 0x17
        /*001a*/ 	.short	(.L_125 - .L_124)
.L_124:
        /*001c*/ 	.word	0x00000000
        /*0020*/ 	.short	0x0000
        /*0022*/ 	.short	0x0000
        /*0024*/ 	.byte	0x00, 0xf5, 0x21, 0x00


	//----- nvinfo : EIATTR_SPARSE_MMA_MASK
	.align		4
.L_125:
        /*0028*/ 	.byte	0x03, 0x50
        /*002a*/ 	.short	0x0000


	//----- nvinfo : EIATTR_MAXREG_COUNT
	.align		4
        /*002c*/ 	.byte	0x03, 0x1b
        /*002e*/ 	.short	0x00ff


	//----- nvinfo : EIATTR_MERCURY_ISA_VERSION
	.align		4
        /*0030*/ 	.byte	0x03, 0x5f
        /*0032*/ 	.short	0x0101


	//----- nvinfo : EIATTR_VRC_CTA_INIT_COUNT
	.align		4
        /*0034*/ 	.byte	0x02, 0x4a
	.zero		1
	.zero		1


	//----- nvinfo : EIATTR_EXIT_INSTR_OFFSETS
	.align		4
        /*0038*/ 	.byte	0x04, 0x1c
        /*003a*/ 	.short	(.L_127 - .L_126)


	//   ....[0]....
.L_126:
        /*003c*/ 	.word	0x00000070


	//   ....[1]....
        /*0040*/ 	.word	0x000001c0


	//   ....[2]....
        /*0044*/ 	.word	0x000001e0


	//----- nvinfo : EIATTR_CBANK_PARAM_SIZE
	.align		4
.L_127:
        /*0048*/ 	.byte	0x03, 0x19
        /*004a*/ 	.short	0x000c


	//----- nvinfo : EIATTR_PARAM_CBANK
	.align		4
        /*004c*/ 	.byte	0x04, 0x0a
        /*004e*/ 	.short	(.L_129 - .L_128)
	.align		4
.L_128:
        /*0050*/ 	.word	index@(.nv.constant0._Z5clearP5Tablei)
        /*0054*/ 	.short	0x0380
        /*0056*/ 	.short	0x000c


	//----- nvinfo : EIATTR_SW_WAR
	.align		4
.L_129:
        /*0058*/ 	.byte	0x04, 0x36
        /*005a*/ 	.short	(.L_131 - .L_130)
.L_130:
        /*005c*/ 	.word	0x00000008
.L_131:


//--------------------- .nv.info._Z6removePK5TablePKmi --------------------------
	.section	.nv.info._Z6removePK5TablePKmi,"",@"SHT_CUDA_INFO"
	.sectionflags	@""
	.align	4


	//----- nvinfo : EIATTR_CUDA_API_VERSION
	.align		4
        /*0000*/ 	.byte	0x04, 0x37
        /*0002*/ 	.short	(.L_133 - .L_132)
.L_132:
        /*0004*/ 	.word	0x00000082


	//----- nvinfo : EIATTR_KPARAM_INFO
	.align		4
.L_133:
        /*0008*/ 	.byte	0x04, 0x17
        /*000a*/ 	.short	(.L_135 - .L_134)
.L_134:
        /*000c*/ 	.word	0x00000000
        /*0010*/ 	.short	0x0002
        /*0012*/ 	.short	0x0010
        /*0014*/ 	.byte	0x00, 0xf0, 0x11, 0x00


	//----- nvinfo : EIATTR_KPARAM_INFO
	.align		4
.L_135:
        /*0018*/ 	.byte	0x04, 0x17
        /*001a*/ 	.short	(.L_137 - .L_136)
.L_136:
        /*001c*/ 	.word	0x00000000
        /*0020*/ 	.short	0x0001
        /*0022*/ 	.short	0x0008
        /*0024*/ 	.byte	0x00, 0xf5, 0x21, 0x00


	//----- nvinfo : EIATTR_KPARAM_INFO
	.align		4
.L_137:
        /*0028*/ 	.byte	0x04, 0x17
        /*002a*/ 	.short	(.L_139 - .L_138)
.L_138:
        /*002c*/ 	.word	0x00000000
        /*0030*/ 	.short	0x0000
        /*0032*/ 	.short	0x0000
        /*0034*/ 	.byte	0x00, 0xf5, 0x21, 0x00


	//----- nvinfo : EIATTR_SPARSE_MMA_MASK
	.align		4
.L_139:
        /*0038*/ 	.byte	0x03, 0x50
        /*003a*/ 	.short	0x0000


	//----- nvinfo : EIATTR_MAXREG_COUNT
	.align		4
        /*003c*/ 	.byte	0x03, 0x1b
        /*003e*/ 	.short	0x00ff


	//----- nvinfo : EIATTR_MERCURY_ISA_VERSION
	.align		4
        /*0040*/ 	.byte	0x03, 0x5f
        /*0042*/ 	.short	0x0101


	//----- nvinfo : EIATTR_VRC_CTA_INIT_COUNT
	.align		4
        /*0044*/ 	.byte	0x02, 0x4a
	.zero		1
	.zero		1


	//----- nvinfo : EIATTR_EXIT_INSTR_OFFSETS
	.align		4
        /*0048*/ 	.byte	0x04, 0x1c
        /*004a*/ 	.short	(.L_141 - .L_140)


	//   ....[0]....
.L_140:
        /*004c*/ 	.word	0x00000070


	//   ....[1]....
        /*0050*/ 	.word	0x00000280


	//   ....[2]....
        /*0054*/ 	.word	0x00000320


	//----- nvinfo : EIATTR_CRS_STACK_SIZE
	.align		4
.L_141:
        /*0058*/ 	.byte	0x04, 0x1e
        /*005a*/ 	.short	(.L_143 - .L_142)
.L_142:
        /*005c*/ 	.word	0x00000000


	//----- nvinfo : EIATTR_CBANK_PARAM_SIZE
	.align		4
.L_143:
        /*0060*/ 	.byte	0x03, 0x19
        /*0062*/ 	.short	0x0014


	//----- nvinfo : EIATTR_PARAM_CBANK
	.align		4
        /*0064*/ 	.byte	0x04, 0x0a
        /*0066*/ 	.short	(.L_145 - .L_144)
	.align		4
.L_144:
        /*0068*/ 	.word	index@(.nv.constant0._Z6removePK5TablePKmi)
        /*006c*/ 	.short	0x0380
        /*006e*/ 	.short	0x0014


	//----- nvinfo : EIATTR_SW_WAR
	.align		4
.L_145:
        /*0070*/ 	.byte	0x04, 0x36
        /*0072*/ 	.short	(.L_147 - .L_146)
.L_146:
        /*0074*/ 	.word	0x00000008
.L_147:


//--------------------- .nv.info._Z6lookupPK5TablePKmPmPP6VectorPbi --------------------------
	.section	.nv.info._Z6lookupPK5TablePKmPmPP6VectorPbi,"",@"SHT_CUDA_INFO"
	.sectionflags	@""
	.align	4


	//----- nvinfo : EIATTR_CUDA_API_VERSION
	.align		4
        /*0000*/ 	.byte	0x04, 0x37
        /*0002*/ 	.short	(.L_149 - .L_148)
.L_148:
        /*0004*/ 	.word	0x00000082


	//----- nvinfo : EIATTR_KPARAM_INFO
	.align		4
.L_149:
        /*0008*/ 	.byte	0x04, 0x17
        /*000a*/ 	.short	(.L_151 - .L_150)
.L_150:
        /*000c*/ 	.word	0x00000000
        /*0010*/ 	.short	0x0005
        /*0012*/ 	.short	0x0028
        /*0014*/ 	.byte	0x00, 0xf0, 0x11, 0x00


	//----- nvinfo : EIATTR_KPARAM_INFO
	.align		4
.L_151:
        /*0018*/ 	.byte	0x04, 0x17
        /*001a*/ 	.short	(.L_153 - .L_152)
.L_152:
        /*001c*/ 	.word	0x00000000
        /*0020*/ 	.short	0x0004
        /*0022*/ 	.short	0x0020
        /*0024*/ 	.byte	0x00, 0xf5, 0x21, 0x00


	//----- nvinfo : EIATTR_KPARAM_INFO
	.align		4
.L_153:
        /*0028*/ 	.byte	0x04, 0x17
        /*002a*/ 	.short	(.L_155 - .L_154)
.L_154:
        /*002c*/ 	.word	0x00000000
        /*0030*/ 	.short	0x0003
        /*0032*/ 	.short	0x0018
        /*0034*/ 	.byte	0x00, 0xf5, 0x21, 0x00


	//----- nvinfo : EIATTR_KPARAM_INFO
	.align		4
.L_155:
        /*0038*/ 	.byte	0x04, 0x17
        /*003a*/ 	.short	(.L_157 - .L_156)
.L_156:
        /*003c*/ 	.word	0x00000000
        /*0040*/ 	.short	0x0002
        /*0042*/ 	.short	0x0010
        /*0044*/ 	.byte	0x00, 0xf5, 0x21, 0x00


	//----- nvinfo : EIATTR_KPARAM_INFO
	.align		4
.L_157:
        /*0048*/ 	.byte	0x04, 0x17
        /*004a*/ 	.short	(.L_159 - .L_158)
.L_158:
        /*004c*/ 	.word	0x00000000
        /*0050*/ 	.short	0x0001
        /*0052*/ 	.short	0x0008
        /*0054*/ 	.byte	0x00, 0xf5, 0x21, 0x00


	//----- nvinfo : EIATTR_KPARAM_INFO
	.align		4
.L_159:
        /*0058*/ 	.byte	0x04, 0x17
        /*005a*/ 	.short	(.L_161 - .L_160)
.L_160:
        /*005c*/ 	.word	0x00000000
        /*0060*/ 	.short	0x0000
        /*0062*/ 	.short	0x0000
        /*0064*/ 	.byte	0x00, 0xf5, 0x21, 0x00


	//----- nvinfo : EIATTR_SPARSE_MMA_MASK
	.align		4
.L_161:
        /*0068*/ 	.byte	0x03, 0x50
        /*006a*/ 	.short	0x0000


	//----- nvinfo : EIATTR_MAXREG_COUNT
	.align		4
        /*006c*/ 	.byte	0x03, 0x1b
        /*006e*/ 	.short	0x00ff


	//----- nvinfo : EIATTR_MERCURY_ISA_VERSION
	.align		4
        /*0070*/ 	.byte	0x03, 0x5f
        /*0072*/ 	.short	0x0101


	//----- nvinfo : EIATTR_VRC_CTA_INIT_COUNT
	.align		4
        /*0074*/ 	.byte	0x02, 0x4a
	.zero		1
	.zero		1


	//----- nvinfo : EIATTR_EXIT_INSTR_OFFSETS
	.align		4
        /*0078*/ 	.byte	0x04, 0x1c
        /*007a*/ 	.short	(.L_163 - .L_162)


	//   ....[0]....
.L_162:
        /*007c*/ 	.word	0x00000070


	//   ....[1]....
        /*0080*/ 	.word	0x000001b0


	//   ....[2]....
        /*0084*/ 	.word	0x000002e0


	//----- nvinfo : EIATTR_CBANK_PARAM_SIZE
	.align		4
.L_163:
        /*0088*/ 	.byte	0x03, 0x19
        /*008a*/ 	.short	0x002c


	//----- nvinfo : EIATTR_PARAM_CBANK
	.align		4
        /*008c*/ 	.byte	0x04, 0x0a
        /*008e*/ 	.short	(.L_165 - .L_164)
	.align		4
.L_164:
        /*0090*/ 	.word	index@(.nv.constant0._Z6lookupPK5TablePKmPmPP6VectorPbi)
        /*0094*/ 	.short	0x0380
        /*0096*/ 	.short	0x002c


	//----- nvinfo : EIATTR_SW_WAR
	.align		4
.L_165:
        /*0098*/ 	.byte	0x04, 0x36
        /*009a*/ 	.short	(.L_167 - .L_166)
.L_166:
        /*009c*/ 	.word	0x00000008
.L_167:


//--------------------- .nv.info._Z6lookupPK5TablePKmPP6VectorPbi --------------------------
	.section	.nv.info._Z6lookupPK5TablePKmPP6VectorPbi,"",@"SHT_CUDA_INFO"
	.sectionflags	@""
	.align	4


	//----- nvinfo : EIATTR_CUDA_API_VERSION
	.align		4
        /*0000*/ 	.byte	0x04, 0x37
        /*0002*/ 	.short	(.L_169 - .L_168)
.L_168:
        /*0004*/ 	.word	0x00000082


	//----- nvinfo : EIATTR_KPARAM_INFO
	.align		4
.L_169:
        /*0008*/ 	.byte	0x04, 0x17
        /*000a*/ 	.short	(.L_171 - .L_170)
.L_170:
        /*000c*/ 	.word	0x00000000
        /*0010*/ 	.short	0x0004
        /*0012*/ 	.short	0x0020
        /*0014*/ 	.byte	0x00, 0xf0, 0x11, 0x00


	//----- nvinfo : EIATTR_KPARAM_INFO
	.align		4
.L_171:
        /*0018*/ 	.byte	0x04, 0x17
        /*001a*/ 	.short	(.L_173 - .L_172)
.L_172:
        /*001c*/ 	.word	0x00000000
        /*0020*/ 	.short	0x0003
        /*0022*/ 	.short	0x0018
        /*0024*/ 	.byte	0x00, 0xf5, 0x21, 0x00


	//----- nvinfo : EIATTR_KPARAM_INFO
	.align		4
.L_173:
        /*0028*/ 	.byte	0x04, 0x17
        /*002a*/ 	.short	(.L_175 - .L_174)
.L_174:
        /*002c*/ 	.word	0x00000000
        /*0030*/ 	.short	0x0002
        /*0032*/ 	.short	0x0010
        /*0034*/ 	.byte	0x00, 0xf5, 0x21, 0x00


	//----- nvinfo : EIATTR_KPARAM_INFO
	.align		4
.L_175:
        /*0038*/ 	.byte	0x04, 0x17
        /*003a*/ 	.short	(.L_177 - .L_176)
.L_176:
        /*003c*/ 	.word	0x00000000
        /*0040*/ 	.short	0x0001
        /*0042*/ 	.short	0x0008
        /*0044*/ 	.byte	0x00, 0xf5, 0x21, 0x00


	//----- nvinfo : EIATTR_KPARAM_INFO
	.align		4
.L_177:
        /*0048*/ 	.byte	0x04, 0x17
        /*004a*/ 	.short	(.L_179 - .L_178)
.L_178:
        /*004c*/ 	.word	0x00000000
        /*0050*/ 	.short	0x0000
        /*0052*/ 	.short	0x0000
        /*0054*/ 	.byte	0x00, 0xf5, 0x21, 0x00


	//----- nvinfo : EIATTR_SPARSE_MMA_MASK
	.align		4
.L_179:
        /*0058*/ 	.byte	0x03, 0x50
        /*005a*/ 	.short	0x0000


	//----- nvinfo : EIATTR_MAXREG_COUNT
	.align		4
        /*005c*/ 	.byte	0x03, 0x1b
        /*005e*/ 	.short	0x00ff


	//----- nvinfo : EIATTR_MERCURY_ISA_VERSION
	.align		4
        /*0060*/ 	.byte	0x03, 0x5f
        /*0062*/ 	.short	0x0101


	//----- nvinfo : EIATTR_VRC_CTA_INIT_COUNT
	.align		4
        /*0064*/ 	.byte	0x02, 0x4a
	.zero		1
	.zero		1


	//----- nvinfo : EIATTR_EXIT_INSTR_OFFSETS
	.align		4
        /*0068*/ 	.byte	0x04, 0x1c
        /*006a*/ 	.short	(.L_181 - .L_180)


	//   ....[0]....
.L_180:
        /*006c*/ 	.word	0x00000070


	//   ....[1]....
        /*0070*/ 	.word	0x000001b0


	//   ....[2]....
        /*0074*/ 	.word	0x00000280


	//----- nvinfo : EIATTR_CBANK_PARAM_SIZE
	.align		4
.L_181:
        /*0078*/ 	.byte	0x03, 0x19
        /*007a*/ 	.short	0x0024


	//----- nvinfo : EIATTR_PARAM_CBANK
	.align		4
        /*007c*/ 	.byte	0x04, 0x0a
        /*007e*/ 	.short	(.L_183 - .L_182)
	.align		4
.L_182:
        /*0080*/ 	.word	index@(.nv.constant0._Z6lookupPK5TablePKmPP6VectorPbi)
        /*0084*/ 	.short	0x0380
        /*0086*/ 	.short	0x0024


	//----- nvinfo : EIATTR_SW_WAR
	.align		4
.L_183:
        /*0088*/ 	.byte	0x04, 0x36
        /*008a*/ 	.short	(.L_185 - .L_184)
.L_184:
        /*008c*/ 	.word	0x00000008
.L_185:


//--------------------- .nv.info._Z6upsertPK5TablePKmPP6Vectori --------------------------
	.section	.nv.info._Z6upsertPK5TablePKmPP6Vectori,"",@"SHT_CUDA_INFO"
	.sectionflags	@""
	.align	4


	//----- nvinfo : EIATTR_CUDA_API_VERSION
	.align		4
        /*0000*/ 	.byte	0x04, 0x37
        /*0002*/ 	.short	(.L_187 - .L_186)
.L_186:
        /*0004*/ 	.word	0x00000082


	//----- nvinfo : EIATTR_KPARAM_INFO
	.align		4
.L_187:
        /*0008*/ 	.byte	0x04, 0x17
        /*000a*/ 	.short	(.L_189 - .L_188)
.L_188:
        /*000c*/ 	.word	0x00000000
        /*0010*/ 	.short	0x0003
        /*0012*/ 	.short	0x0018
        /*0014*/ 	.byte	0x00, 0xf0, 0x11, 0x00


	//----- nvinfo : EIATTR_KPARAM_INFO
	.align		4
.L_189:
        /*0018*/ 	.byte	0x04, 0x17
        /*001a*/ 	.short	(.L_191 - .L_190)
.L_190:
        /*001c*/ 	.word	0x00000000
        /*0020*/ 	.short	0x0002
        /*0022*/ 	.short	0x0010
        /*0024*/ 	.byte	0x00, 0xf5, 0x21, 0x00


	//----- nvinfo : EIATTR_KPARAM_INFO
	.align		4
.L_191:
        /*0028*/ 	.byte	0x04, 0x17
        /*002a*/ 	.short	(.L_193 - .L_192)
.L_192:
        /*002c*/ 	.word	0x00000000
        /*0030*/ 	.short	0x0001
        /*0032*/ 	.short	0x0008
        /*0034*/ 	.byte	0x00, 0xf5, 0x21, 0x00


	//----- nvinfo : EIATTR_KPARAM_INFO
	.align		4
.L_193:
        /*0038*/ 	.byte	0x04, 0x17
        /*003a*/ 	.short	(.L_195 - .L_194)
.L_194:
        /*003c*/ 	.word	0x00000000
        /*0040*/ 	.short	0x0000
        /*0042*/ 	.short	0x0000
        /*0044*/ 	.byte	0x00, 0xf5, 0x21, 0x00


	//----- nvinfo : EIATTR_SPARSE_MMA_MASK
	.align		4
.L_195:
        /*0048*/ 	.byte	0x03, 0x50
        /*004a*/ 	.short	0x0000


	//----- nvinfo : EIATTR_MAXREG_COUNT
	.align		4
        /*004c*/ 	.byte	0x03, 0x1b
        /*004e*/ 	.short	0x00ff


	//----- nvinfo : EIATTR_MERCURY_ISA_VERSION
	.align		4
        /*0050*/ 	.byte	0x03, 0x5f
        /*0052*/ 	.short	0x0101


	//----- nvinfo : EIATTR_VRC_CTA_INIT_COUNT
	.align		4
        /*0054*/ 	.byte	0x02, 0x4a
	.zero		1
	.zero		1


	//----- nvinfo : EIATTR_EXIT_INSTR_OFFSETS
	.align		4
        /*0058*/ 	.byte	0x04, 0x1c
        /*005a*/ 	.short	(.L_197 - .L_196)


	//   ....[0]....
.L_196:
        /*005c*/ 	.word	0x00000070


	//   ....[1]....
        /*0060*/ 	.word	0x000001c0


	//----- nvinfo : EIATTR_CBANK_PARAM_SIZE
	.align		4
.L_197:
        /*0064*/ 	.byte	0x03, 0x19
        /*0066*/ 	.short	0x001c


	//----- nvinfo : EIATTR_PARAM_CBANK
	.align		4
        /*0068*/ 	.byte	0x04, 0x0a
        /*006a*/ 	.short	(.L_199 - .L_198)
	.align		4
.L_198:
        /*006c*/ 	.word	index@(.nv.constant0._Z6upsertPK5TablePKmPP6Vectori)
        /*0070*/ 	.short	0x0380
        /*0072*/ 	.short	0x001c


	//----- nvinfo : EIATTR_SW_WAR
	.align		4
.L_199:
        /*0074*/ 	.byte	0x04, 0x36
        /*0076*/ 	.short	(.L_201 - .L_200)
.L_200:
        /*0078*/ 	.word	0x00000008
.L_201:


//--------------------- .nv.info._Z6upsertPK5TablePKmS3_PP6Vectori --------------------------
	.section	.nv.info._Z6upsertPK5TablePKmS3_PP6Vectori,"",@"SHT_CUDA_INFO"
	.sectionflags	@""
	.align	4


	//----- nvinfo : EIATTR_CUDA_API_VERSION
	.align		4
        /*0000*/ 	.byte	0x04, 0x37
        /*0002*/ 	.short	(.L_203 - .L_202)
.L_202:
        /*0004*/ 	.word	0x00000082


	//----- nvinfo : EIATTR_KPARAM_INFO
	.align		4
.L_203:
        /*0008*/ 	.byte	0x04, 0x17
        /*000a*/ 	.short	(.L_205 - .L_204)
.L_204:
        /*000c*/ 	.word	0x00000000
        /*0010*/ 	.short	0x0004
        /*0012*/ 	.short	0x0020
        /*0014*/ 	.byte	0x00, 0xf0, 0x11, 0x00


	//----- nvinfo : EIATTR_KPARAM_INFO
	.align		4
.L_205:
        /*0018*/ 	.byte	0x04, 0x17
        /*001a*/ 	.short	(.L_207 - .L_206)
.L_206:
        /*001c*/ 	.word	0x00000000
        /*0020*/ 	.short	0x0003
        /*0022*/ 	.short	0x0018
        /*0024*/ 	.byte	0x00, 0xf5, 0x21, 0x00


	//----- nvinfo : EIATTR_KPARAM_INFO
	.align		4
.L_207:
        /*0028*/ 	.byte	0x04, 0x17
        /*002a*/ 	.short	(.L_209 - .L_208)
.L_208:
        /*002c*/ 	.word	0x00000000
        /*0030*/ 	.short	0x0002
        /*0032*/ 	.short	0x0010
        /*0034*/ 	.byte	0x00, 0xf5, 0x21, 0x00


	//----- nvinfo : EIATTR_KPARAM_INFO
	.align		4
.L_209:
        /*0038*/ 	.byte	0x04, 0x17
        /*003a*/ 	.short	(.L_211 - .L_210)
.L_210:
        /*003c*/ 	.word	0x00000000
        /*0040*/ 	.short	0x0001
        /*0042*/ 	.short	0x0008
        /*0044*/ 	.byte	0x00, 0xf5, 0x21, 0x00


	//----- nvinfo : EIATTR_KPARAM_INFO
	.align		4
.L_211:
        /*0048*/ 	.byte	0x04, 0x17
        /*004a*/ 	.short	(.L_213 - .L_212)
.L_212:
        /*004c*/ 	.word	0x00000000
        /*0050*/ 	.short	0x0000
        /*0052*/ 	.short	0x0000
        /*0054*/ 	.byte	0x00, 0xf5, 0x21, 0x00


	//----- nvinfo : EIATTR_SPARSE_MMA_MASK
	.align		4
.L_213:
        /*0058*/ 	.byte	0x03, 0x50
        /*005a*/ 	.short	0x0000


	//----- nvinfo : EIATTR_MAXREG_COUNT
	.align		4
        /*005c*/ 	.byte	0x03, 0x1b
        /*005e*/ 	.short	0x00ff


	//----- nvinfo : EIATTR_MERCURY_ISA_VERSION
	.align		4
        /*0060*/ 	.byte	0x03, 0x5f
        /*0062*/ 	.short	0x0101


	//----- nvinfo : EIATTR_VRC_CTA_INIT_COUNT
	.align		4
        /*0064*/ 	.byte	0x02, 0x4a
	.zero		1
	.zero		1


	//----- nvinfo : EIATTR_EXIT_INSTR_OFFSETS
	.align		4
        /*0068*/ 	.byte	0x04, 0x1c
        /*006a*/ 	.short	(.L_215 - .L_214)


	//   ....[0]....
.L_214:
        /*006c*/ 	.word	0x00000070


	//   ....[1]....
        /*0070*/ 	.word	0x0000ac60


	//----- nvinfo : EIATTR_CRS_STACK_SIZE
	.align		4
.L_215:
        /*0074*/ 	.byte	0x04, 0x1e
        /*0076*/ 	.short	(.L_217 - .L_216)
.L_216:
        /*0078*/ 	.word	0x00000000


	//----- nvinfo : EIATTR_CBANK_PARAM_SIZE
	.align		4
.L_217:
        /*007c*/ 	.byte	0x03, 0x19
        /*007e*/ 	.short	0x0024


	//----- nvinfo : EIATTR_PARAM_CBANK
	.align		4
        /*0080*/ 	.byte	0x04, 0x0a
        /*0082*/ 	.short	(.L_219 - .L_218)
	.align		4
.L_218:
        /*0084*/ 	.word	index@(.nv.constant0._Z6upsertPK5TablePKmS3_PP6Vectori)
        /*0088*/ 	.short	0x0380
        /*008a*/ 	.short	0x0024


	//----- nvinfo : EIATTR_SW_WAR
	.align		4
.L_219:
        /*008c*/ 	.byte	0x04, 0x36
        /*008e*/ 	.short	(.L_221 - .L_220)
.L_220:
        /*0090*/ 	.word	0x00000008
.L_221:


//--------------------- .nv.info._Z4readPP6VectorS0_i --------------------------
	.section	.nv.info._Z4readPP6VectorS0_i,"",@"SHT_CUDA_INFO"
	.sectionflags	@""
	.align	4


	//----- nvinfo : EIATTR_CUDA_API_VERSION
	.align		4
        /*0000*/ 	.byte	0x04, 0x37
        /*0002*/ 	.short	(.L_223 - .L_222)
.L_222:
        /*0004*/ 	.word	0x00000082


	//----- nvinfo : EIATTR_KPARAM_INFO
	.align		4
.L_223:
        /*0008*/ 	.byte	0x04, 0x17
        /*000a*/ 	.short	(.L_225 - .L_224)
.L_224:
        /*000c*/ 	.word	0x00000000
        /*0010*/ 	.short	0x0002
        /*0012*/ 	.short	0x0010
        /*0014*/ 	.byte	0x00, 0xf0, 0x11, 0x00


	//----- nvinfo : EIATTR_KPARAM_INFO
	.align		4
.L_225:
        /*0018*/ 	.byte	0x04, 0x17
        /*001a*/ 	.short	(.L_227 - .L_226)
.L_226:
        /*001c*/ 	.word	0x00000000
        /*0020*/ 	.short	0x0001
        /*0022*/ 	.short	0x0008
        /*0024*/ 	.byte	0x00, 0xf5, 0x21, 0x00


	//----- nvinfo : EIATTR_KPARAM_INFO
	.align		4
.L_227:
        /*0028*/ 	.byte	0x04, 0x17
        /*002a*/ 	.short	(.L_229 - .L_228)
.L_228:
        /*002c*/ 	.word	0x00000000
        /*0030*/ 	.short	0x0000
        /*0032*/ 	.short	0x0000
        /*0034*/ 	.byte	0x00, 0xf5, 0x21, 0x00


	//----- nvinfo : EIATTR_SPARSE_MMA_MASK
	.align		4
.L_229:
        /*0038*/ 	.byte	0x03, 0x50
        /*003a*/ 	.short	0x0000


	//----- nvinfo : EIATTR_MAXREG_COUNT
	.align		4
        /*003c*/ 	.byte	0x03, 0x1b
        /*003e*/ 	.short	0x00ff


	//----- nvinfo : EIATTR_MERCURY_ISA_VERSION
	.align		4
        /*0040*/ 	.byte	0x03, 0x5f
        /*0042*/ 	.short	0x0101


	//----- nvinfo : EIATTR_VRC_CTA_INIT_COUNT
	.align		4
        /*0044*/ 	.byte	0x02, 0x4a
	.zero		1
	.zero		1


	//----- nvinfo : EIATTR_EXIT_INSTR_OFFSETS
	.align		4
        /*0048*/ 	.byte	0x04, 0x1c
        /*004a*/ 	.short	(.L_231 - .L_230)


	//   ....[0]....
.L_230:
        /*004c*/ 	.word	0x00000070


	//   ....[1]....
        /*0050*/ 	.word	0x000000f0


	//   ....[2]....
        /*0054*/ 	.word	0x000001a0


	//----- nvinfo : EIATTR_CBANK_PARAM_SIZE
	.align		4
.L_231:
        /*0058*/ 	.byte	0x03, 0x19
        /*005a*/ 	.short	0x0014


	//----- nvinfo : EIATTR_PARAM_CBANK
	.align		4
        /*005c*/ 	.byte	0x04, 0x0a
        /*005e*/ 	.short	(.L_233 - .L_232)
	.align		4
.L_232:
        /*0060*/ 	.word	index@(.nv.constant0._Z4readPP6VectorS0_i)
        /*0064*/ 	.short	0x0380
        /*0066*/ 	.short	0x0014


	//----- nvinfo : EIATTR_SW_WAR
	.align		4
.L_233:
        /*0068*/ 	.byte	0x04, 0x36
        /*006a*/ 	.short	(.L_235 - .L_234)
.L_234:
        /*006c*/ 	.word	0x00000008
.L_235:


//--------------------- .nv.info._Z5writePK6VectorPPS_i --------------------------
	.section	.nv.info._Z5writePK6VectorPPS_i,"",@"SHT_CUDA_INFO"
	.sectionflags	@""
	.align	4


	//----- nvinfo : EIATTR_CUDA_API_VERSION
	.align		4
        /*0000*/ 	.byte	0x04, 0x37
        /*0002*/ 	.short	(.L_237 - .L_236)
.L_236:
        /*0004*/ 	.word	0x00000082


	//----- nvinfo : EIATTR_KPARAM_INFO
	.align		4
.L_237:
        /*0008*/ 	.byte	0x04, 0x17
        /*000a*/ 	.short	(.L_239 - .L_238)
.L_238:
        /*000c*/ 	.word	0x00000000
        /*0010*/ 	.short	0x0002
        /*0012*/ 	.short	0x0010
        /*0014*/ 	.byte	0x00, 0xf0, 0x11, 0x00


	//----- nvinfo : EIATTR_KPARAM_INFO
	.align		4
.L_239:
        /*0018*/ 	.byte	0x04, 0x17
        /*001a*/ 	.short	(.L_241 - .L_240)
.L_240:
        /*001c*/ 	.word	0x00000000
        /*0020*/ 	.short	0x0001
        /*0022*/ 	.short	0x0008
        /*0024*/ 	.byte	0x00, 0xf5, 0x21, 0x00


	//----- nvinfo : EIATTR_KPARAM_INFO
	.align		4
.L_241:
        /*0028*/ 	.byte	0x04, 0x17
        /*002a*/ 	.short	(.L_243 - .L_242)
.L_242:
        /*002c*/ 	.word	0x00000000
        /*0030*/ 	.short	0x0000
        /*0032*/ 	.short	0x0000
        /*0034*/ 	.byte	0x00, 0xf5, 0x21, 0x00


	//----- nvinfo : EIATTR_SPARSE_MMA_MASK
	.align		4
.L_243:
        /*0038*/ 	.byte	0x03, 0x50
        /*003a*/ 	.short	0x0000


	//----- nvinfo : EIATTR_MAXREG_COUNT
	.align		4
        /*003c*/ 	.byte	0x03, 0x1b
        /*003e*/ 	.short	0x00ff


	//----- nvinfo : EIATTR_MERCURY_ISA_VERSION
	.align		4
        /*0040*/ 	.byte	0x03, 0x5f
        /*0042*/ 	.short	0x0101


	//----- nvinfo : EIATTR_VRC_CTA_INIT_COUNT
	.align		4
        /*0044*/ 	.byte	0x02, 0x4a
	.zero		1
	.zero		1


	//----- nvinfo : EIATTR_EXIT_INSTR_OFFSETS
	.align		4
        /*0048*/ 	.byte	0x04, 0x1c
        /*004a*/ 	.short	(.L_245 - .L_244)


	//   ....[0]....
.L_244:
        /*004c*/ 	.word	0x00000070


	//   ....[1]....
        /*0050*/ 	.word	0x000000f0


	//   ....[2]....
        /*0054*/ 	.word	0x000001a0


	//----- nvinfo : EIATTR_CBANK_PARAM_SIZE
	.align		4
.L_245:
        /*0058*/ 	.byte	0x03, 0x19
        /*005a*/ 	.short	0x0014


	//----- nvinfo : EIATTR_PARAM_CBANK
	.align		4
        /*005c*/ 	.byte	0x04, 0x0a
        /*005e*/ 	.short	(.L_247 - .L_246)
	.align		4
.L_246:
        /*0060*/ 	.word	index@(.nv.constant0._Z5writePK6VectorPPS_i)
        /*0064*/ 	.short	0x0380
        /*0066*/ 	.short	0x0014


	//----- nvinfo : EIATTR_SW_WAR
	.align		4
.L_247:
        /*0068*/ 	.byte	0x04, 0x36
        /*006a*/ 	.short	(.L_249 - .L_248)
.L_248:
        /*006c*/ 	.word	0x00000008
.L_249:


//--------------------- .nv.callgraph             --------------------------
	.section	.nv.callgraph,"",@"SHT_CUDA_CALLGRAPH"
	.align	4
	.sectionentsize	8
	.align		4
        /*0000*/ 	.word	0x00000000
	.align		4
        /*0004*/ 	.word	0xffffffff
	.align		4
        /*0008*/ 	.word	0x00000000
	.align		4
        /*000c*/ 	.word	0xfffffffe
	.align		4
        /*0010*/ 	.word	0x00000000
	.align		4
        /*0014*/ 	.word	0xfffffffd
	.align		4
        /*0018*/ 	.word	0x00000000
	.align		4
        /*001c*/ 	.word	0xfffffffc


//--------------------- .text._Z4dumpPK5TablePmP6VectormmS2_ --------------------------
	.section	.text._Z4dumpPK5TablePmP6VectormmS2_,"ax",@progbits
	.align	128
        .global         _Z4dumpPK5TablePmP6VectormmS2_
        .type           _Z4dumpPK5TablePmP6VectormmS2_,@function
        .size           _Z4dumpPK5TablePmP6VectormmS2_,(.L_x_327 - _Z4dumpPK5TablePmP6VectormmS2_)
        .other          _Z4dumpPK5TablePmP6VectormmS2_,@"STO_CUDA_ENTRY STV_DEFAULT"
_Z4dumpPK5TablePmP6VectormmS2_:
.text._Z4dumpPK5TablePmP6VectormmS2_:
[----:B------:R-:W-:Y:S01]  /*0000*/  LDC R1, c[0x0][0x37c] ;  /* 0x0000df00ff017b82 */ /* 0x000fe20000000800 */
[----:B------:R-:W0:Y:S07]  /*0010*/  S2R R3, SR_TID.X ;  /* 0x0000000000037919 */ /* 0x000e2e0000002100 */
[----:B------:R-:W1:Y:S01]  /*0020*/  S2UR UR4, SR_CTAID.X ;  /* 0x00000000000479c3 */ /* 0x000e620000002500 */
[----:B------:R-:W2:Y:S01]  /*0030*/  LDCU.64 UR8, c[0x0][0x3a0] ;  /* 0x00007400ff0877ac */ /* 0x000ea20008000a00 */
[----:B------:R-:W-:Y:S01]  /*0040*/  MOV R11, 0x400 ;  /* 0x00000400000b7802 */ /* 0x000fe20000000f00 */
[----:B------:R-:W3:Y:S01]  /*0050*/  S2R R10, SR_CgaCtaId ;  /* 0x00000000000a7919 */ /* 0x000ee20000008800 */
[----:B------:R-:W-:Y:S01]  /*0060*/  BSSY.RECONVERGENT B0, `(.L_x_0) ;  /* 0x000013f000007945 */ /* 0x000fe20003800200 */
[----:B------:R-:W4:Y:S01]  /*0070*/  LDCU.64 UR6, c[0x0][0x358] ;  /* 0x00006b00ff0677ac */ /* 0x000f220008000a00 */
[----:B------:R-:W-:-:S02]  /*0080*/  IADD3 R5, PT, PT, R11, 0x10, RZ ;  /* 0x000000100b057810 */ /* 0x000fc40007ffe0ff */
[----:B------:R-:W1:Y:S01]  /*0090*/  LDC R2, c[0x0][0x360] ;  /* 0x0000d800ff027b82 */ /* 0x000e620000000800 */
[----:B0-----:R-:W-:Y:S01]  /*00a0*/  ISETP.NE.AND P1, PT, R3, RZ, PT ;  /* 0x000000ff0300720c */ /* 0x001fe20003f25270 */
[----:B-1----:R-:W-:Y:S01]  /*00b0*/  IMAD R12, R2, UR4, R3 ;  /* 0x00000004020c7c24 */ /* 0x002fe2000f8e0203 */
[----:B---3--:R-:W-:-:S04]  /*00c0*/  LEA R0, R10, R5, 0x18 ;  /* 0x000000050a007211 */ /* 0x008fc800078ec0ff */
[----:B--2---:R-:W-:Y:S02]  /*00d0*/  ISETP.GE.U32.AND P0, PT, R12, UR8, PT ;  /* 0x000000080c007c0c */ /* 0x004fe4000bf06070 */
[----:B------:R-:W-:Y:S02]  /*00e0*/  LEA R2, R2, R0, 0x3 ;  /* 0x0000000002027211 */ /* 0x000fe400078e18ff */
[----:B------:R-:W-:-:S03]  /*00f0*/  ISETP.GE.U32.AND.EX P0, PT, RZ, UR9, PT, P0 ;  /* 0x00000009ff007c0c */ /* 0x000fc6000bf06100 */
[----:B------:R-:W-:-:S05]  /*0100*/  @!P1 LEA R4, R10, R11, 0x18 ;  /* 0x0000000b0a049211 */ /* 0x000fca00078ec0ff */
[----:B------:R0:W-:Y:S01]  /*0110*/  @!P1 STS.64 [R4], RZ ;  /* 0x000000ff04009388 */ /* 0x0001e20000000a00 */
[----:B------:R-:W-:Y:S06]  /*0120*/  BAR.SYNC.DEFER_BLOCKING 0x0 ;  /* 0x0000000000007b1d */ /* 0x000fec0000010000 */
[----:B----4-:R-:W-:Y:S05]  /*0130*/  @P0 BRA `(.L_x_1) ;  /* 0x0000001000c40947 */ /* 0x010fea0003800000 */
[----:B0-----:R-:W0:Y:S01]  /*0140*/  LDC.64 R4, c[0x0][0x380] ;  /* 0x0000e000ff047b82 */ /* 0x001e220000000a00 */
[----:B------:R-:W1:Y:S01]  /*0150*/  LDCU.64 UR4, c[0x0][0x398] ;  /* 0x00007300ff0477ac */ /* 0x000e620008000a00 */
[----:B0-----:R-:W2:Y:S01]  /*0160*/  LDG.E.64 R4, desc[UR6][R4.64] ;  /* 0x0000000604047981 */ /* 0x001ea2000c1e1b00 */
[----:B-1----:R-:W-:-:S04]  /*0170*/  IADD3 R9, P0, PT, R12, UR4, RZ ;  /* 0x000000040c097c10 */ /* 0x002fc8000ff1e0ff */
[----:B------:R-:W-:-:S04]  /*0180*/  IADD3.X R6, PT, PT, RZ, UR5, RZ, P0, !PT ;  /* 0x00000005ff067c10 */ /* 0x000fc800087fe4ff */
[----:B------:R-:W-:-:S04]  /*0190*/  SHF.L.U64.HI R9, R9, 0x19, R6 ;  /* 0x0000001909097819 */ /* 0x000fc80000010206 */
[----:B------:R-:W-:Y:S02]  /*01a0*/  SHF.R.S32.HI R7, RZ, 0x1f, R9 ;  /* 0x0000001fff077819 */ /* 0x000fe40000011409 */
[----:B--2---:R-:W-:-:S04]  /*01b0*/  LEA R8, P0, R9, R4, 0x6 ;  /* 0x0000000409087211 */ /* 0x004fc800078030ff */
[----:B------:R-:W-:-:S05]  /*01c0*/  LEA.HI.X R9, R9, R5, R7, 0x6, P0 ;  /* 0x0000000509097211 */ /* 0x000fca00000f3407 */
[----:B------:R-:W2:Y:S01]  /*01d0*/  LD.E.64 R6, desc[UR6][R8.64] ;  /* 0x0000000608067980 */ /* 0x000ea2000c101b00 */
[----:B------:R-:W-:-:S04]  /*01e0*/  IADD3 R12, PT, PT, R12, UR4, RZ ;  /* 0x000000040c0c7c10 */ /* 0x000fc8000fffe0ff */
[----:B------:R-:W-:-:S04]  /*01f0*/  SHF.L.U32 R13, R12, 0x3, RZ ;  /* 0x000000030c0d7819 */ /* 0x000fc800000006ff */
[----:B------:R-:W-:-:S04]  /*0200*/  LOP3.LUT R13, R13, 0x3f8, RZ, 0xc0, !PT ;  /* 0x000003f80d0d7812 */ /* 0x000fc800078ec0ff */
[----:B--2---:R-:W-:-:S04]  /*0210*/  IADD3 R4, P0, PT, R6, R13, RZ ;  /* 0x0000000d06047210 */ /* 0x004fc80007f1e0ff */
[----:B------:R-:W-:-:S06]  /*0220*/  IADD3.X R5, PT, PT, RZ, R7, RZ, P0, !PT ;  /* 0x00000007ff057210 */ /* 0x000fcc00007fe4ff */
[----:B------:R-:W2:Y:S02]  /*0230*/  LD.E.64 R4, desc[UR6][R4.64] ;  /* 0x0000000604047980 */ /* 0x000ea4000c101b00 */
[----:B--2---:R-:W-:-:S04]  /*0240*/  ISETP.NE.U32.AND P0, PT, R4, -0x1, PT ;  /* 0xffffffff0400780c */ /* 0x004fc80003f05070 */
[----:B------:R-:W-:-:S13]  /*0250*/  ISETP.NE.AND.EX P0, PT, R5, -0x1, PT, P0 ;  /* 0xffffffff0500780c */ /* 0x000fda0003f05300 */
[----:B------:R-:W-:Y:S05]  /*0260*/  @!P0 BRA `(.L_x_1) ;  /* 0x0000001000788947 */ /* 0x000fea0003800000 */
[----:B------:R-:W0:Y:S01]  /*0270*/  S2R R5, SR_LANEID ;  /* 0x0000000000057919 */ /* 0x000e220000000000 */
[----:B------:R-:W-:Y:S01]  /*0280*/  VOTE.ANY R13, PT, PT ;  /* 0x00000000000d7806 */ /* 0x000fe200038e0100 */
[----:B------:R-:W-:Y:S01]  /*0290*/  BSSY.RECONVERGENT B1, `(.L_x_2) ;  /* 0x0000010000017945 */ /* 0x000fe20003800200 */
[----:B------:R-:W-:Y:S02]  /*02a0*/  LOP3.LUT R12, R12, 0x7f, RZ, 0xc0, !PT ;  /* 0x0000007f0c0c7812 */ /* 0x000fe400078ec0ff */
[----:B------:R-:W0:Y:S02]  /*02b0*/  FLO.U32 R16, R13 ;  /* 0x0000000d00107300 */ /* 0x000e2400000e0000 */
[----:B0-----:R-:W-:-:S13]  /*02c0*/  ISETP.EQ.U32.AND P0, PT, R16, R5, PT ;  /* 0x000000051000720c */ /* 0x001fda0003f02070 */
[----:B------:R-:W-:Y:S05]  /*02d0*/  @!P0 BRA `(.L_x_3) ;  /* 0x00000000002c8947 */ /* 0x000fea0003800000 */
[----:B------:R-:W0:Y:S01]  /*02e0*/  POPC R14, R13 ;  /* 0x0000000d000e7309 */ /* 0x000e220000000000 */
[----:B------:R-:W-:Y:S01]  /*02f0*/  UMOV UR4, URZ ;  /* 0x000000ff00047c82 */ /* 0x000fe20008000000 */
[----:B------:R-:W-:Y:S01]  /*0300*/  LEA R19, R10, R11, 0x18 ;  /* 0x0000000b0a137211 */ /* 0x000fe200078ec0ff */
[----:B0-----:R-:W-:-:S05]  /*0310*/  IMAD.WIDE.U32 R14, R14, 0x1, RZ ;  /* 0x000000010e0e7825 */ /* 0x001fca00078e00ff */
[----:B------:R-:W-:-:S07]  /*0320*/  IADD3 R17, PT, PT, R15, UR4, RZ ;  /* 0x000000040f117c10 */ /* 0x000fce000fffe0ff */
.L_x_4:
[----:B------:R-:W0:Y:S02]  /*0330*/  LDS.64 R4, [R19] ;  /* 0x0000000013047984 */ /* 0x000e240000000a00 */
[----:B0-----:R-:W-:-:S04]  /*0340*/  IADD3 R6, P0, PT, R4, R14, RZ ;  /* 0x0000000e04067210 */ /* 0x001fc80007f1e0ff */
[----:B------:R-:W-:-:S08]  /*0350*/  IADD3.X R7, PT, PT, R5, R17, RZ, P0, !PT ;  /* 0x0000001105077210 */ /* 0x000fd000007fe4ff */
[----:B------:R-:W0:Y:S02]  /*0360*/  ATOMS.CAST.SPIN.64 P0, [R19], R4, R6 ;  /* 0x000000041300758d */ /* 0x000e240001800406 */
[----:B0-----:R-:W-:Y:S05]  /*0370*/  @!P0 BRA `(.L_x_4) ;  /* 0xfffffffc00ec8947 */ /* 0x001fea000383ffff */
[----:B------:R-:W-:-:S07]  /*0380*/  MOV R17, R4 ;  /* 0x0000000400117202 */ /* 0x000fce0000000f00 */
.L_x_3:
[----:B------:R-:W-:Y:S05]  /*0390*/  BSYNC.RECONVERGENT B1 ;  /* 0x0000000000017941 */ /* 0x000fea0003800200 */
.L_x_2:
[----:B------:R-:W2:Y:S01]  /*03a0*/  LD.E.64 R4, desc[UR6][R8.64] ;  /* 0x0000000608047980 */ /* 0x000ea2000c101b00 */
[----:B------:R-:W0:Y:S03]  /*03b0*/  S2R R14, SR_LTMASK ;  /* 0x00000000000e7919 */ /* 0x000e260000003900 */
[----:B------:R-:W1:Y:S01]  /*03c0*/  SHFL.IDX PT, R15, R17, R16, 0x1f ;  /* 0x00001f10110f7589 */ /* 0x000e6200000e0000 */
[----:B--2---:R-:W-:-:S05]  /*03d0*/  IMAD.WIDE.U32 R4, R12, 0x8, R4 ;  /* 0x000000080c047825 */ /* 0x004fca00078e0004 */
[----:B------:R-:W2:Y:S01]  /*03e0*/  LD.E.64 R6, desc[UR6][R4.64] ;  /* 0x0000000604067980 */ /* 0x000ea2000c101b00 */
[----:B0-----:R-:W-:-:S06]  /*03f0*/  LOP3.LUT R18, R14, R13, RZ, 0xc0, !PT ;  /* 0x0000000d0e127212 */ /* 0x001fcc00078ec0ff */
[----:B------:R-:W1:Y:S02]  /*0400*/  POPC R18, R18 ;  /* 0x0000001200127309 */ /* 0x000e640000000000 */
[----:B-1----:R-:W-:-:S04]  /*0410*/  IADD3 R19, PT, PT, R18, R15, RZ ;  /* 0x0000000f12137210 */ /* 0x002fc80007ffe0ff */
[----:B------:R-:W-:-:S05]  /*0420*/  LEA R13, R19, R0, 0x3 ;  /* 0x00000000130d7211 */ /* 0x000fca00078e18ff */
[----:B--2---:R0:W-:Y:S04]  /*0430*/  STS.64 [R13], R6 ;  /* 0x000000060d007388 */ /* 0x0041e80000000a00 */
[----:B------:R-:W2:Y:S02]  /*0440*/  LD.E.64 R14, desc[UR6][R8.64+0x18] ;  /* 0x00001806080e7980 */ /* 0x000ea4000c101b00 */
[----:B--2---:R-:W-:-:S06]  /*0450*/  IMAD.WIDE.U32 R14, R12, 0x100, R14 ;  /* 0x000001000c0e7825 */ /* 0x004fcc00078e000e */
[----:B------:R-:W2:Y:S01]  /*0460*/  LD.E R15, desc[UR6][R14.64] ;  /* 0x000000060e0f7980 */ /* 0x000ea2000c101900 */
[----:B------:R-:W-:-:S05]  /*0470*/  LEA R4, R19, R2, 0x8 ;  /* 0x0000000213047211 */ /* 0x000fca00078e40ff */
[----:B--2---:R1:W-:Y:S04]  /*0480*/  STS [R4], R15 ;  /* 0x0000000f04007388 */ /* 0x0043e80000000800 */
[----:B------:R-:W2:Y:S02]  /*0490*/  LD.E.64 R16, desc[UR6][R8.64+0x18] ;  /* 0x0000180608107980 */ /* 0x000ea4000c101b00 */
[----:B--2---:R-:W-:-:S06]  /*04a0*/  IMAD.WIDE.U32 R16, R12, 0x100, R16 ;  /* 0x000001000c107825 */ /* 0x004fcc00078e0010 */
[----:B------:R-:W2:Y:S04]  /*04b0*/  LD.E R17, desc[UR6][R16.64+0x4] ;  /* 0x0000040610117980 */ /* 0x000ea8000c101900 */
[----:B--2---:R2:W-:Y:S04]  /*04c0*/  STS [R4+0x4], R17 ;  /* 0x0000041104007388 */ /* 0x0045e80000000800 */
[----:B------:R-:W3:Y:S02]  /*04d0*/  LD.E.64 R18, desc[UR6][R8.64+0x18] ;  /* 0x0000180608127980 */ /* 0x000ee4000c101b00 */
[----:B---3--:R-:W-:-:S06]  /*04e0*/  IMAD.WIDE.U32 R18, R12, 0x100, R18 ;  /* 0x000001000c127825 */ /* 0x008fcc00078e0012 */
[----:B------:R-:W3:Y:S04]  /*04f0*/  LD.E R19, desc[UR6][R18.64+0x8] ;  /* 0x0000080612137980 */ /* 0x000ee8000c101900 */
[----:B---3--:R3:W-:Y:S04]  /*0500*/  STS [R4+0x8], R19 ;  /* 0x0000081304007388 */ /* 0x0087e80000000800 */
[----:B0-----:R-:W4:Y:S02]  /*0510*/  LD.E.64 R6, desc[UR6][R8.64+0x18] ;  /* 0x0000180608067980 */ /* 0x001f24000c101b00 */
[----:B----4-:R-:W-:-:S06]  /*0520*/  IMAD.WIDE.U32 R6, R12, 0x100, R6 ;  /* 0x000001000c067825 */ /* 0x010fcc00078e0006 */
[----:B------:R-:W4:Y:S04]  /*0530*/  LD.E R7, desc[UR6][R6.64+0xc] ;  /* 0x00000c0606077980 */ /* 0x000f28000c101900 */
[----:B----4-:R0:W-:Y:S04]  /*0540*/  STS [R4+0xc], R7 ;  /* 0x00000c0704007388 */ /* 0x0101e80000000800 */
[----:B-1----:R-:W4:Y:S02]  /*0550*/  LD.E.64 R14, desc[UR6][R8.64+0x18] ;  /* 0x00001806080e7980 */ /* 0x002f24000c101b00 */
[----:B----4-:R-:W-:-:S06]  /*0560*/  IMAD.WIDE.U32 R14, R12, 0x100, R14 ;  /* 0x000001000c0e7825 */ /* 0x010fcc00078e000e */
[----:B------:R-:W4:Y:S04]  /*0570*/  LD.E R15, desc[UR6][R14.64+0x10] ;  /* 0x000010060e0f7980 */ /* 0x000f28000c101900 */
[----:B----4-:R1:W-:Y:S04]  /*0580*/  STS [R4+0x10], R15 ;  /* 0x0000100f04007388 */ /* 0x0103e80000000800 */
[----:B--2---:R-:W2:Y:S02]  /*0590*/  LD.E.64 R16, desc[UR6][R8.64+0x18] ;  /* 0x0000180608107980 */ /* 0x004ea4000c101b00 */
[----:B--2---:R-:W-:-:S06]  /*05a0*/  IMAD.WIDE.U32 R16, R12, 0x100, R16 ;  /* 0x000001000c107825 */ /* 0x004fcc00078e0010 */
[----:B------:R-:W2:Y:S04]  /*05b0*/  LD.E R17, desc[UR6][R16.64+0x14] ;  /* 0x0000140610117980 */ /* 0x000ea8000c101900 */
[----:B--2---:R2:W-:Y:S04]  /*05c0*/  STS [R4+0x14], R17 ;  /* 0x0000141104007388 */ /* 0x0045e80000000800 */
[----:B---3--:R-:W3:Y:S02]  /*05d0*/  LD.E.64 R18, desc[UR6][R8.64+0x18] ;  /* 0x0000180608127980 */ /* 0x008ee4000c101b00 */
        /* <DEDUP_REMOVED lines=223> */
[----:B---3--:R-:W2:Y:S02]  /*13d0*/  LD.E.64 R18, desc[UR6][R8.64+0x18] ;  /* 0x0000180608127980 */ /* 0x008ea4000c101b00 */
[----:B--2---:R-:W-:-:S06]  /*13e0*/  IMAD.WIDE.U32 R18, R12, 0x100, R18 ;  /* 0x000001000c127825 */ /* 0x004fcc00078e0012 */
[----:B------:R-:W2:Y:S04]  /*13f0*/  LD.E R19, desc[UR6][R18.64+0xf8] ;  /* 0x0000f80612137980 */ /* 0x000ea8000c101900 */
[----:B--2---:R1:W-:Y:S04]  /*1400*/  STS [R4+0xf8], R19 ;  /* 0x0000f81304007388 */ /* 0x0043e80000000800 */
[----:B0-----:R-:W2:Y:S02]  /*1410*/  LD.E.64 R6, desc[UR6][R8.64+0x18] ;  /* 0x0000180608067980 */ /* 0x001ea4000c101b00 */
[----:B--2---:R-:W-:-:S06]  /*1420*/  IMAD.WIDE.U32 R6, R12, 0x100, R6 ;  /* 0x000001000c067825 */ /* 0x004fcc00078e0006 */
[----:B------:R-:W2:Y:S04]  /*1430*/  LD.E R7, desc[UR6][R6.64+0xfc] ;  /* 0x0000fc0606077980 */ /* 0x000ea8000c101900 */
[----:B--2---:R1:W-:Y:S02]  /*1440*/  STS [R4+0xfc], R7 ;  /* 0x0000fc0704007388 */ /* 0x0043e40000000800 */
.L_x_1:
[----:B------:R-:W-:Y:S05]  /*1450*/  BSYNC.RECONVERGENT B0 ;  /* 0x0000000000007941 */ /* 0x000fea0003800200 */
.L_x_0:
[----:B------:R-:W-:Y:S01]  /*1460*/  BAR.SYNC.DEFER_BLOCKING 0x0 ;  /* 0x0000000000007b1d */ /* 0x000fe20000010000 */
[----:B------:R-:W-:-:S05]  /*1470*/  LEA R8, R10, R11, 0x18 ;  /* 0x0000000b0a087211 */ /* 0x000fca00078ec0ff */
[----:B------:R-:W-:Y:S04]  /*1480*/  BSSY.RECONVERGENT B0, `(.L_x_5) ;  /* 0x0000007000007945 */ /* 0x000fe80003800200 */
[----:B------:R-:W-:Y:S05]  /*1490*/  @P1 BRA `(.L_x_6) ;  /* 0x0000000000141947 */ /* 0x000fea0003800000 */
[----:B------:R-:W-:Y:S01]  /*14a0*/  LEA R11, R10, R11, 0x18 ;  /* 0x0000000b0a0b7211 */ /* 0x000fe200078ec0ff */
[----:B-1----:R-:W1:Y:S04]  /*14b0*/  LDC.64 R6, c[0x0][0x3a8] ;  /* 0x0000ea00ff067b82 */ /* 0x002e680000000a00 */
[----:B0-----:R-:W1:Y:S04]  /*14c0*/  LDS.64 R4, [R11] ;  /* 0x000000000b047984 */ /* 0x001e680000000a00 */
[----:B-1----:R-:W2:Y:S04]  /*14d0*/  ATOMG.E.ADD.64.STRONG.GPU PT, R4, desc[UR6][R6.64], R4 ;  /* 0x80000004060479a8 */ /* 0x002ea800081ef506 */
[----:B--2---:R2:W-:Y:S02]  /*14e0*/  STS.64 [R11+0x8], R4 ;  /* 0x000008040b007388 */ /* 0x0045e40000000a00 */
.L_x_6:
[----:B------:R-:W-:Y:S05]  /*14f0*/  BSYNC.RECONVERGENT B0 ;  /* 0x0000000000007941 */ /* 0x000fea0003800200 */
.L_x_5:
[----:B------:R-:W-:Y:S06]  /*1500*/  BAR.SYNC.DEFER_BLOCKING 0x0 ;  /* 0x0000000000007b1d */ /* 0x000fec0000010000 */
[----:B--2---:R-:W2:Y:S02]  /*1510*/  LDS.128 R8, [R8] ;  /* 0x0000000008087984 */ /* 0x004ea40000000c00 */
[----:B--2---:R-:W-:-:S04]  /*1520*/  ISETP.GT.U32.AND P0, PT, R8, R3, PT ;  /* 0x000000030800720c */ /* 0x004fc80003f04070 */
[----:B------:R-:W-:-:S13]  /*1530*/  ISETP.GT.U32.AND.EX P0, PT, R9, RZ, PT, P0 ;  /* 0x000000ff0900720c */ /* 0x000fda0003f04100 */
[----:B------:R-:W-:Y:S05]  /*1540*/  @!P0 EXIT ;  /* 0x000000000000894d */ /* 0x000fea0003800000 */
[C---:B------:R-:W-:Y:S01]  /*1550*/  LEA R16, R3.reuse, R0, 0x3 ;  /* 0x0000000003107211 */ /* 0x040fe200078e18ff */
[----:B------:R-:W2:Y:S01]  /*1560*/  LDCU.64 UR4, c[0x0][0x388] ;  /* 0x00007100ff0477ac */ /* 0x000ea20008000a00 */
[C---:B------:R-:W-:Y:S02]  /*1570*/  LEA R0, R3.reuse, R2, 0x8 ;  /* 0x0000000203007211 */ /* 0x040fe400078e40ff */
[----:B------:R-:W-:Y:S01]  /*1580*/  IADD3 R20, P0, PT, R3, R10, RZ ;  /* 0x0000000a03147210 */ /* 0x000fe20007f1e0ff */
[----:B------:R-:W3:Y:S01]  /*1590*/  LDCU.64 UR8, c[0x0][0x390] ;  /* 0x00007200ff0877ac */ /* 0x000ee20008000a00 */
[----:B-1----:R-:W1:Y:S02]  /*15a0*/  LDS.64 R16, [R16] ;  /* 0x0000000010107984 */ /* 0x002e640000000a00 */
[----:B------:R-:W-:Y:S02]  /*15b0*/  IADD3.X R11, PT, PT, RZ, R11, RZ, P0, !PT ;  /* 0x0000000bff0b7210 */ /* 0x000fe400007fe4ff */
[----:B------:R-:W4:Y:S04]  /*15c0*/  LDS.64 R24, [R0] ;  /* 0x0000000000187984 */ /* 0x000f280000000a00 */
[----:B------:R-:W5:Y:S04]  /*15d0*/  LDS.64 R26, [R0+0x8] ;  /* 0x00000800001a7984 */ /* 0x000f680000000a00 */
[----:B------:R-:W5:Y:S01]  /*15e0*/  LDS.64 R8, [R0+0x10] ;  /* 0x0000100000087984 */ /* 0x000f620000000a00 */
[----:B--2---:R-:W-:-:S03]  /*15f0*/  LEA R18, P0, R20, UR4, 0x3 ;  /* 0x0000000414127c11 */ /* 0x004fc6000f8018ff */
[----:B------:R-:W2:Y:S01]  /*1600*/  LDS.64 R28, [R0+0x18] ;  /* 0x00001800001c7984 */ /* 0x000ea20000000a00 */
[C---:B---3--:R-:W-:Y:S02]  /*1610*/  LEA R10, P1, R20.reuse, UR8, 0x8 ;  /* 0x00000008140a7c11 */ /* 0x048fe4000f8240ff */
[C-C-:B------:R-:W-:Y:S01]  /*1620*/  LEA.HI.X R19, R20.reuse, UR5, R11.reuse, 0x3, P0 ;  /* 0x0000000514137c11 */ /* 0x140fe200080f1c0b */
[----:B------:R-:W3:Y:S01]  /*1630*/  LDS.64 R6, [R0+0x28] ;  /* 0x0000280000067984 */ /* 0x000ee20000000a00 */
[----:B------:R-:W-:-:S03]  /*1640*/  LEA.HI.X R11, R20, UR9, R11, 0x8, P1 ;  /* 0x00000009140b7c11 */ /* 0x000fc600088f440b */
[----:B------:R-:W3:Y:S04]  /*1650*/  LDS.64 R2, [R0+0x38] ;  /* 0x0000380000027984 */ /* 0x000ee80000000a00 */
[----:B------:R-:W3:Y:S04]  /*1660*/  LDS.64 R12, [R0+0x20] ;  /* 0x00002000000c7984 */ /* 0x000ee80000000a00 */
[----:B0-----:R-:W0:Y:S04]  /*1670*/  LDS.64 R4, [R0+0x30] ;  /* 0x0000300000047984 */ /* 0x001e280000000a00 */
[----:B------:R-:W0:Y:S04]  /*1680*/  LDS.64 R14, [R0+0x40] ;  /* 0x00004000000e7984 */ /* 0x000e280000000a00 */
[----:B-1----:R-:W-:Y:S04]  /*1690*/  STG.E.64 desc[UR6][R18.64], R16 ;  /* 0x0000001012007986 */ /* 0x002fe8000c101b06 */
[----:B----4-:R-:W-:Y:S04]  /*16a0*/  STG.E desc[UR6][R10.64], R24 ;  /* 0x000000180a007986 */ /* 0x010fe8000c101906 */
[----:B------:R-:W-:Y:S04]  /*16b0*/  STG.E desc[UR6][R10.64+0x4], R25 ;  /* 0x000004190a007986 */ /* 0x000fe8000c101906 */
[----:B-----5:R-:W-:Y:S04]  /*16c0*/  STG.E desc[UR6][R10.64+0x8], R26 ;  /* 0x0000081a0a007986 */ /* 0x020fe8000c101906 */
[----:B------:R-:W-:Y:S04]  /*16d0*/  STG.E desc[UR6][R10.64+0xc], R27 ;  /* 0x00000c1b0a007986 */ /* 0x000fe8000c101906 */
[----:B------:R-:W-:Y:S04]  /*16e0*/  STG.E desc[UR6][R10.64+0x10], R8 ;  /* 0x000010080a007986 */ /* 0x000fe8000c101906 */
[----:B------:R-:W-:Y:S04]  /*16f0*/  STG.E desc[UR6][R10.64+0x14], R9 ;  /* 0x000014090a007986 */ /* 0x000fe8000c101906 */
[----:B--2---:R-:W-:Y:S04]  /*1700*/  STG.E desc[UR6][R10.64+0x18], R28 ;  /* 0x0000181c0a007986 */ /* 0x004fe8000c101906 */
[----:B------:R-:W-:Y:S04]  /*1710*/  STG.E desc[UR6][R10.64+0x1c], R29 ;  /* 0x00001c1d0a007986 */ /* 0x000fe8000c101906 */
[----:B---3--:R-:W-:Y:S04]  /*1720*/  STG.E desc[UR6][R10.64+0x28], R6 ;  /* 0x000028060a007986 */ /* 0x008fe8000c101906 */
[----:B------:R-:W-:Y:S04]  /*1730*/  STG.E desc[UR6][R10.64+0x2c], R7 ;  /* 0x00002c070a007986 */ /* 0x000fe8000c101906 */
[----:B------:R-:W-:Y:S04]  /*1740*/  STG.E desc[UR6][R10.64+0x38], R2 ;  /* 0x000038020a007986 */ /* 0x000fe8000c101906 */
[----:B------:R-:W-:Y:S04]  /*1750*/  STG.E desc[UR6][R10.64+0x3c], R3 ;  /* 0x00003c030a007986 */ /* 0x000fe8000c101906 */
[----:B------:R-:W1:Y:S04]  /*1760*/  LDS.64 R16, [R0+0x48] ;  /* 0x0000480000107984 */ /* 0x000e680000000a00 */
[----:B------:R-:W2:Y:S04]  /*1770*/  LDS.64 R18, [R0+0x50] ;  /* 0x0000500000127984 */ /* 0x000ea80000000a00 */
[----:B------:R-:W3:Y:S04]  /*1780*/  LDS.64 R20, [R0+0x58] ;  /* 0x0000580000147984 */ /* 0x000ee80000000a00 */
[----:B------:R-:W4:Y:S04]  /*1790*/  LDS.64 R22, [R0+0x60] ;  /* 0x0000600000167984 */ /* 0x000f280000000a00 */
[----:B------:R-:W5:Y:S04]  /*17a0*/  LDS.64 R8, [R0+0x68] ;  /* 0x0000680000087984 */ /* 0x000f680000000a00 */
[----:B------:R-:W5:Y:S04]  /*17b0*/  LDS.64 R24, [R0+0x70] ;  /* 0x0000700000187984 */ /* 0x000f680000000a00 */
[----:B------:R-:W5:Y:S04]  /*17c0*/  LDS.64 R26, [R0+0x78] ;  /* 0x00007800001a7984 */ /* 0x000f680000000a00 */
[----:B------:R-:W5:Y:S04]  /*17d0*/  LDS.64 R6, [R0+0x80] ;  /* 0x0000800000067984 */ /* 0x000f680000000a00 */
[----:B------:R-:W5:Y:S04]  /*17e0*/  LDS.64 R28, [R0+0x88] ;  /* 0x00008800001c7984 */ /* 0x000f680000000a00 */
[----:B------:R-:W5:Y:S04]  /*17f0*/  LDS.64 R2, [R0+0x90] ;  /* 0x0000900000027984 */ /* 0x000f680000000a00 */
[----:B------:R-:W-:Y:S04]  /*1800*/  STG.E desc[UR6][R10.64+0x20], R12 ;  /* 0x0000200c0a007986 */ /* 0x000fe8000c101906 */
[----:B------:R-:W-:Y:S04]  /*1810*/  STG.E desc[UR6][R10.64+0x24], R13 ;  /* 0x0000240d0a007986 */ /* 0x000fe8000c101906 */
[----:B0-----:R-:W-:Y:S04]  /*1820*/  STG.E desc[UR6][R10.64+0x30], R4 ;  /* 0x000030040a007986 */ /* 0x001fe8000c101906 */
[----:B------:R-:W-:Y:S04]  /*1830*/  STG.E desc[UR6][R10.64+0x34], R5 ;  /* 0x000034050a007986 */ /* 0x000fe8000c101906 */
[----:B------:R-:W-:Y:S04]  /*1840*/  STG.E desc[UR6][R10.64+0x40], R14 ;  /* 0x0000400e0a007986 */ /* 0x000fe8000c101906 */
[----:B------:R-:W-:Y:S04]  /*1850*/  STG.E desc[UR6][R10.64+0x44], R15 ;  /* 0x0000440f0a007986 */ /* 0x000fe8000c101906 */
[----:B-1----:R-:W-:Y:S04]  /*1860*/  STG.E desc[UR6][R10.64+0x48], R16 ;  /* 0x000048100a007986 */ /* 0x002fe8000c101906 */
[----:B------:R-:W-:Y:S04]  /*1870*/  STG.E desc[UR6][R10.64+0x4c], R17 ;  /* 0x00004c110a007986 */ /* 0x000fe8000c101906 */
[----:B--2---:R-:W-:Y:S04]  /*1880*/  STG.E desc[UR6][R10.64+0x50], R18 ;  /* 0x000050120a007986 */ /* 0x004fe8000c101906 */
[----:B------:R-:W-:Y:S04]  /*1890*/  STG.E desc[UR6][R10.64+0x54], R19 ;  /* 0x000054130a007986 */ /* 0x000fe8000c101906 */
[----:B---3--:R-:W-:Y:S04]  /*18a0*/  STG.E desc[UR6][R10.64+0x58], R20 ;  /* 0x000058140a007986 */ /* 0x008fe8000c101906 */
[----:B------:R-:W-:Y:S04]  /*18b0*/  STG.E desc[UR6][R10.64+0x5c], R21 ;  /* 0x00005c150a007986 */ /* 0x000fe8000c101906 */
[----:B----4-:R-:W-:Y:S04]  /*18c0*/  STG.E desc[UR6][R10.64+0x60], R22 ;  /* 0x000060160a007986 */ /* 0x010fe8000c101906 */
[----:B------:R-:W-:Y:S04]  /*18d0*/  STG.E desc[UR6][R10.64+0x64], R23 ;  /* 0x000064170a007986 */ /* 0x000fe8000c101906 */
[----:B-----5:R-:W-:Y:S04]  /*18e0*/  STG.E desc[UR6][R10.64+0x68], R8 ;  /* 0x000068080a007986 */ /* 0x020fe8000c101906 */
[----:B------:R-:W-:Y:S04]  /*18f0*/  STG.E desc[UR6][R10.64+0x6c], R9 ;  /* 0x00006c090a007986 */ /* 0x000fe8000c101906 */
        /* <DEDUP_REMOVED lines=10> */
[----:B------:R-:W0:Y:S04]  /*19a0*/  LDS.64 R12, [R0+0x98] ;  /* 0x00009800000c7984 */ /* 0x000e280000000a00 */
        /* <DEDUP_REMOVED lines=10> */
[----:B------:R-:W5:Y:S04]  /*1a50*/  LDS.64 R28, [R0+0xf0] ;  /* 0x0000f000001c7984 */ /* 0x000f680000000a00 */
[----:B------:R-:W5:Y:S04]  /*1a60*/  LDS.64 R2, [R0+0xf8] ;  /* 0x0000f80000027984 */ /* 0x000f680000000a00 */
[----:B0-----:R-:W-:Y:S04]  /*1a70*/  STG.E desc[UR6][R10.64+0x98], R12 ;  /* 0x0000980c0a007986 */ /* 0x001fe8000c101906 */
        /* <DEDUP_REMOVED lines=24> */
[----:B------:R-:W-:Y:S01]  /*1c00*/  STG.E desc[UR6][R10.64+0xfc], R3 ;  /* 0x0000fc030a007986 */ /* 0x000fe2000c101906 */
[----:B------:R-:W-:Y:S05]  /*1c10*/  EXIT ;  /* 0x000000000000794d */ /* 0x000fea0003800000 */
.L_x_7:
[----:B------:R-:W-:-:S00]  /*1c20*/  BRA `(.L_x_7) ;  /* 0xfffffffc00fc7947 */ /* 0x000fc0000383ffff */
[----:B------:R-:W-:-:S00]  /*1c30*/  NOP ;  /* 0x0000000000007918 */ /* 0x000fc00000000000 */
        /* <DEDUP_REMOVED lines=12> */
.L_x_327:


//--------------------- .text._Z8size_newP5TablePmi --------------------------
	.section	.text._Z8size_newP5TablePmi,"ax",@progbits
	.align	128
        .global         _Z8size_newP5TablePmi
        .type           _Z8size_newP5TablePmi,@function
        .size           _Z8size_newP5TablePmi,(.L_x_328 - _Z8size_newP5TablePmi)
        .other          _Z8size_newP5TablePmi,@"STO_CUDA_ENTRY STV_DEFAULT"
_Z8size_newP5TablePmi:
.text._Z8size_newP5TablePmi:
[----:B------:R-:W-:Y:S01]  /*0000*/  LDC R1, c[0x0][0x37c] ;  /* 0x0000df00ff017b82 */ /* 0x000fe20000000800 */
[----:B------:R-:W0:Y:S07]  /*0010*/  S2R R0, SR_TID.X ;  /* 0x0000000000007919 */ /* 0x000e2e0000002100 */
[----:B------:R-:W0:Y:S01]  /*0020*/  S2UR UR4, SR_CTAID.X ;  /* 0x00000000000479c3 */ /* 0x000e220000002500 */
[----:B------:R-:W1:Y:S07]  /*0030*/  LDCU UR5, c[0x0][0x390] ;  /* 0x00007200ff0577ac */ /* 0x000e6e0008000800 */
[----:B------:R-:W0:Y:S02]  /*0040*/  LDC R5, c[0x0][0x360] ;  /* 0x0000d800ff057b82 */ /* 0x000e240000000800 */
[----:B0-----:R-:W-:-:S05]  /*0050*/  IMAD R5, R5, UR4, R0 ;  /* 0x0000000405057c24 */ /* 0x001fca000f8e0200 */
[----:B-1----:R-:W-:-:S13]  /*0060*/  ISETP.GE.AND P0, PT, R5, UR5, PT ;  /* 0x0000000505007c0c */ /* 0x002fda000bf06270 */
[----:B------:R-:W-:Y:S05]  /*0070*/  @P0 EXIT ;  /* 0x000000000000094d */ /* 0x000fea0003800000 */
[----:B------:R-:W0:Y:S01]  /*0080*/  LDC.64 R2, c[0x0][0x380] ;  /* 0x0000e000ff027b82 */ /* 0x000e220000000a00 */
[----:B------:R-:W0:Y:S02]  /*0090*/  LDCU.64 UR4, c[0x0][0x358] ;  /* 0x00006b00ff0477ac */ /* 0x000e240008000a00 */
[----:B0-----:R-:W2:Y:S05]  /*00a0*/  LDG.E.64 R2, desc[UR4][R2.64] ;  /* 0x0000000402027981 */ /* 0x001eaa000c1e1b00 */
[----:B------:R-:W0:Y:S01]  /*00b0*/  LDC.64 R8, c[0x0][0x388] ;  /* 0x0000e200ff087b82 */ /* 0x000e220000000a00 */
[----:B--2---:R-:W-:-:S05]  /*00c0*/  IMAD.WIDE R4, R5, 0x40, R2 ;  /* 0x0000004005047825 */ /* 0x004fca00078e0202 */
[----:B------:R-:W2:Y:S02]  /*00d0*/  LD.E R6, desc[UR4][R4.64+0x3c] ;  /* 0x00003c0404067980 */ /* 0x000ea4000c101900 */
[----:B--2---:R-:W-:-:S05]  /*00e0*/  SHF.R.S32.HI R7, RZ, 0x1f, R6 ;  /* 0x0000001fff077819 */ /* 0x004fca0000011406 */
[----:B0-----:R-:W-:Y:S01]  /*00f0*/  REDG.E.ADD.64.STRONG.GPU desc[UR4][R8.64], R6 ;  /* 0x000000060800798e */ /* 0x001fe2000c12e504 */
[----:B------:R-:W-:Y:S05]  /*0100*/  EXIT ;  /* 0x000000000000794d */ /* 0x000fea0003800000 */
.L_x_8:
        /* <DEDUP_REMOVED lines=15> */
.L_x_328:


//--------------------- .text._Z4sizeP5TablePmi   --------------------------
	.section	.text._Z4sizeP5TablePmi,"ax",@progbits
	.align	128
        .global         _Z4sizeP5TablePmi
        .type           _Z4sizeP5TablePmi,@function
        .size           _Z4sizeP5TablePmi,(.L_x_329 - _Z4sizeP5TablePmi)
        .other          _Z4sizeP5TablePmi,@"STO_CUDA_ENTRY STV_DEFAULT"
_Z4sizeP5TablePmi:
.text._Z4sizeP5TablePmi:
        /* <DEDUP_REMOVED lines=9> */
[----:B------:R-:W1:Y:S01]  /*0090*/  LDCU.64 UR8, c[0x0][0x358] ;  /* 0x00006b00ff0877ac */ /* 0x000e620008000a00 */
[----:B------:R-:W-:Y:S01]  /*00a0*/  UMOV UR4, URZ ;  /* 0x000000ff00047c82 */ /* 0x000fe20008000000 */
[----:B------:R-:W-:Y:S01]  /*00b0*/  UMOV UR5, URZ ;  /* 0x000000ff00057c82 */ /* 0x000fe20008000000 */
[----:B------:R-:W-:-:S04]  /*00c0*/  UMOV UR6, URZ ;  /* 0x000000ff00067c82 */ /* 0x000fc80008000000 */
[----:B------:R-:W2:Y:S01]  /*00d0*/  LDC.64 R2, c[0x0][0x380] ;  /* 0x0000e000ff027b82 */ /* 0x000ea20000000a00 */
[----:B01----:R-:W-:-:S07]  /*00e0*/  IMAD.WIDE R4, R0, 0x8, R4 ;  /* 0x0000000800047825 */ /* 0x003fce00078e0204 */
.L_x_41:
[----:B0-2---:R-:W2:Y:S02]  /*00f0*/  LDG.E.64 R6, desc[UR8][R2.64] ;  /* 0x0000000802067981 */ /* 0x005ea4000c1e1b00 */
[----:B--2---:R-:W-:-:S06]  /*0100*/  IMAD.WIDE R6, R0, 0x40, R6 ;  /* 0x0000004000067825 */ /* 0x004fcc00078e0206 */
[----:B------:R-:W2:Y:S02]  /*0110*/  LD.E.64 R6, desc[UR8][R6.64] ;  /* 0x0000000806067980 */ /* 0x000ea4000c101b00 */
[----:B--2---:R-:W-:-:S04]  /*0120*/  IADD3 R8, P0, PT, R6, UR5, RZ ;  /* 0x0000000506087c10 */ /* 0x004fc8000ff1e0ff */
[----:B------:R-:W-:-:S06]  /*0130*/  IADD3.X R9, PT, PT, R7, UR6, RZ, P0, !PT ;  /* 0x0000000607097c10 */ /* 0x000fcc00087fe4ff */
[----:B------:R-:W2:Y:S01]  /*0140*/  LD.E.64 R8, desc[UR8][R8.64] ;  /* 0x0000000808087980 */ /* 0x000ea2000c101b00 */
[----:B------:R-:W-:Y:S01]  /*0150*/  BSSY.RECONVERGENT B0, `(.L_x_9) ;  /* 0x000000a000007945 */ /* 0x000fe20003800200 */
[----:B--2---:R-:W-:-:S04]  /*0160*/  ISETP.NE.U32.AND P0, PT, R8, -0x1, PT ;  /* 0xffffffff0800780c */ /* 0x004fc80003f05070 */
[----:B------:R-:W-:-:S13]  /*0170*/  ISETP.NE.AND.EX P0, PT, R9, -0x1, PT, P0 ;  /* 0xffffffff0900780c */ /* 0x000fda0003f05300 */
[----:B------:R-:W-:Y:S05]  /*0180*/  @!P0 BRA `(.L_x_10) ;  /* 0x0000000000188947 */ /* 0x000fea0003800000 */
[----:B------:R-:W-:Y:S02]  /*0190*/  IMAD.MOV.U32 R8, RZ, RZ, 0x1 ;  /* 0x00000001ff087424 */ /* 0x000fe400078e00ff */
[----:B------:R-:W-:-:S05]  /*01a0*/  IMAD.MOV.U32 R9, RZ, RZ, 0x0 ;  /* 0x00000000ff097424 */ /* 0x000fca00078e00ff */
[----:B------:R0:W-:Y:S04]  /*01b0*/  REDG.E.ADD.64.STRONG.GPU desc[UR8][R4.64], R8 ;  /* 0x000000080400798e */ /* 0x0001e8000c12e508 */
[----:B------:R-:W2:Y:S02]  /*01c0*/  LDG.E.64 R6, desc[UR8][R2.64] ;  /* 0x0000000802067981 */ /* 0x000ea4000c1e1b00 */
[----:B--2---:R-:W-:-:S06]  /*01d0*/  IMAD.WIDE R6, R0, 0x40, R6 ;  /* 0x0000004000067825 */ /* 0x004fcc00078e0206 */
[----:B0-----:R-:W5:Y:S02]  /*01e0*/  LD.E.64 R6, desc[UR8][R6.64] ;  /* 0x0000000806067980 */ /* 0x001f64000c101b00 */
.L_x_10:
[----:B------:R-:W-:Y:S05]  /*01f0*/  BSYNC.RECONVERGENT B0 ;  /* 0x0000000000007941 */ /* 0x000fea0003800200 */
.L_x_9:
[----:B-----5:R-:W-:-:S04]  /*0200*/  IADD3 R8, P0, PT, R6, UR5, RZ ;  /* 0x0000000506087c10 */ /* 0x020fc8000ff1e0ff */
        /* <DEDUP_REMOVED lines=12> */
.L_x_12:
[----:B------:R-:W-:Y:S05]  /*02d0*/  BSYNC.RECONVERGENT B0 ;  /* 0x0000000000007941 */ /* 0x000fea0003800200 */
.L_x_11:
        /* <DEDUP_REMOVED lines=13> */
.L_x_14:
[----:B------:R-:W-:Y:S05]  /*03b0*/  BSYNC.RECONVERGENT B0 ;  /* 0x0000000000007941 */ /* 0x000fea0003800200 */
.L_x_13:
        /* <DEDUP_REMOVED lines=13> */
.L_x_16:
[----:B------:R-:W-:Y:S05]  /*0490*/  BSYNC.RECONVERGENT B0 ;  /* 0x0000000000007941 */ /* 0x000fea0003800200 */
.L_x_15:
        /* <DEDUP_REMOVED lines=13> */
.L_x_18:
[----:B------:R-:W-:Y:S05]  /*0570*/  BSYNC.RECONVERGENT B0 ;  /* 0x0000000000007941 */ /* 0x000fea0003800200 */
.L_x_17:
        /* <DEDUP_REMOVED lines=13> */
.L_x_20:
[----:B------:R-:W-:Y:S05]  /*0650*/  BSYNC.RECONVERGENT B0 ;  /* 0x0000000000007941 */ /* 0x000fea0003800200 */
.L_x_19:
        /* <DEDUP_REMOVED lines=13> */
.L_x_22:
[----:B------:R-:W-:Y:S05]  /*0730*/  BSYNC.RECONVERGENT B0 ;  /* 0x0000000000007941 */ /* 0x000fea0003800200 */
.L_x_21:
        /* <DEDUP_REMOVED lines=13> */
.L_x_24:
[----:B------:R-:W-:Y:S05]  /*0810*/  BSYNC.RECONVERGENT B0 ;  /* 0x0000000000007941 */ /* 0x000fea0003800200 */
.L_x_23:
        /* <DEDUP_REMOVED lines=13> */
.L_x_26:
[----:B------:R-:W-:Y:S05]  /*08f0*/  BSYNC.RECONVERGENT B0 ;  /* 0x0000000000007941 */ /* 0x000fea0003800200 */
.L_x_25:
        /* <DEDUP_REMOVED lines=13> */
.L_x_28:
[----:B------:R-:W-:Y:S05]  /*09d0*/  BSYNC.RECONVERGENT B0 ;  /* 0x0000000000007941 */ /* 0x000fea0003800200 */
.L_x_27:
        /* <DEDUP_REMOVED lines=13> */
.L_x_30:
[----:B------:R-:W-:Y:S05]  /*0ab0*/  BSYNC.RECONVERGENT B0 ;  /* 0x0000000000007941 */ /* 0x000fea0003800200 */
.L_x_29:
        /* <DEDUP_REMOVED lines=13> */
.L_x_32:
[----:B------:R-:W-:Y:S05]  /*0b90*/  BSYNC.RECONVERGENT B0 ;  /* 0x0000000000007941 */ /* 0x000fea0003800200 */
.L_x_31:
        /* <DEDUP_REMOVED lines=13> */
.L_x_34:
[----:B------:R-:W-:Y:S05]  /*0c70*/  BSYNC.RECONVERGENT B0 ;  /* 0x0000000000007941 */ /* 0x000fea0003800200 */
.L_x_33:
        /* <DEDUP_REMOVED lines=13> */
.L_x_36:
[----:B------:R-:W-:Y:S05]  /*0d50*/  BSYNC.RECONVERGENT B0 ;  /* 0x0000000000007941 */ /* 0x000fea0003800200 */
.L_x_35:
        /* <DEDUP_REMOVED lines=13> */
.L_x_38:
[----:B------:R-:W-:Y:S05]  /*0e30*/  BSYNC.RECONVERGENT B0 ;  /* 0x0000000000007941 */ /* 0x000fea0003800200 */
.L_x_37:
[----:B-----5:R-:W-:-:S04]  /*0e40*/  IADD3 R6, P0, PT, R6, UR5, RZ ;  /* 0x0000000506067c10 */ /* 0x020fc8000ff1e0ff */
[----:B------:R-:W-:-:S06]  /*0e50*/  IADD3.X R7, PT, PT, R7, UR6, RZ, P0, !PT ;  /* 0x0000000607077c10 */ /* 0x000fcc00087fe4ff */
[----:B------:R-:W2:Y:S01]  /*0e60*/  LD.E.64 R6, desc[UR8][R6.64+0x78] ;  /* 0x0000780806067980 */ /* 0x000ea2000c101b00 */
[----:B------:R-:W-:Y:S01]  /*0e70*/  UIADD3 UR4, UPT, UPT, UR4, 0x10, URZ ;  /* 0x0000001004047890 */ /* 0x000fe2000fffe0ff */
[----:B------:R-:W-:Y:S03]  /*0e80*/  BSSY.RECONVERGENT B0, `(.L_x_39) ;  /* 0x0000008000007945 */ /* 0x000fe60003800200 */
[----:B------:R-:W-:Y:S01]  /*0e90*/  UISETP.NE.AND UP1, UPT, UR4, 0x80, UPT ;  /* 0x000000800400788c */ /* 0x000fe2000bf25270 */
[----:B--2---:R-:W-:-:S04]  /*0ea0*/  ISETP.NE.U32.AND P0, PT, R6, -0x1, PT ;  /* 0xffffffff0600780c */ /* 0x004fc80003f05070 */
[----:B------:R-:W-:-:S13]  /*0eb0*/  ISETP.NE.AND.EX P0, PT, R7, -0x1, PT, P0 ;  /* 0xffffffff0700780c */ /* 0x000fda0003f05300 */
[----:B------:R-:W-:Y:S05]  /*0ec0*/  @!P0 BRA `(.L_x_40) ;  /* 0x00000000000c8947 */ /* 0x000fea0003800000 */
[----:B------:R-:W-:Y:S02]  /*0ed0*/  IMAD.MOV.U32 R6, RZ, RZ, 0x1 ;  /* 0x00000001ff067424 */ /* 0x000fe400078e00ff */
[----:B------:R-:W-:-:S05]  /*0ee0*/  IMAD.MOV.U32 R7, RZ, RZ, 0x0 ;  /* 0x00000000ff077424 */ /* 0x000fca00078e00ff */
[----:B------:R0:W-:Y:S02]  /*0ef0*/  REDG.E.ADD.64.STRONG.GPU desc[UR8][R4.64], R6 ;  /* 0x000000060400798e */ /* 0x0001e4000c12e508 */
.L_x_40:
[----:B------:R-:W-:Y:S05]  /*0f00*/  BSYNC.RECONVERGENT B0 ;  /* 0x0000000000007941 */ /* 0x000fea0003800200 */
.L_x_39:
[----:B------:R-:W-:-:S04]  /*0f10*/  UIADD3 UR5, UP0, UPT, UR5, 0x80, URZ ;  /* 0x0000008005057890 */ /* 0x000fc8000ff1e0ff */
[----:B------:R-:W-:Y:S01]  /*0f20*/  UIADD3.X UR6, UPT, UPT, URZ, UR6, URZ, UP0, !UPT ;  /* 0x00000006ff067290 */ /* 0x000fe200087fe4ff */
[----:B------:R-:W-:Y:S11]  /*0f30*/  BRA.U UP1, `(.L_x_41) ;  /* 0xfffffff1016c7547 */ /* 0x000ff6000b83ffff */
[----:B------:R-:W-:Y:S05]  /*0f40*/  EXIT ;  /* 0x000000000000794d */ /* 0x000fea0003800000 */
.L_x_42:
        /* <DEDUP_REMOVED lines=11> */
.L_x_329:


//--------------------- .text._Z5clearP5Tablei    --------------------------
	.section	.text._Z5clearP5Tablei,"ax",@progbits
	.align	128
        .global         _Z5clearP5Tablei
        .type           _Z5clearP5Tablei,@function
        .size           _Z5clearP5Tablei,(.L_x_330 - _Z5clearP5Tablei)
        .other          _Z5clearP5Tablei,@"STO_CUDA_ENTRY STV_DEFAULT"
_Z5clearP5Tablei:
.text._Z5clearP5Tablei:
        /* <DEDUP_REMOVED lines=10> */
[----:B0-----:R-:W2:Y:S01]  /*00a0*/  LDG.E.64 R2, desc[UR4][R2.64] ;  /* 0x0000000402027981 */ /* 0x001ea2000c1e1b00 */
[----:B------:R-:W-:Y:S01]  /*00b0*/  SHF.R.S32.HI R5, RZ, 0x7, R0 ;  /* 0x00000007ff057819 */ /* 0x000fe20000011400 */
[----:B------:R-:W-:-:S04]  /*00c0*/  IMAD.SHL.U32 R8, R0, 0x8, RZ ;  /* 0x0000000800087824 */ /* 0x000fc800078e00ff */
[----:B--2---:R-:W-:-:S05]  /*00d0*/  IMAD.WIDE R4, R5, 0x40, R2 ;  /* 0x0000004005047825 */ /* 0x004fca00078e0202 */
[----:B------:R-:W2:Y:S01]  /*00e0*/  LD.E.64 R6, desc[UR4][R4.64] ;  /* 0x0000000404067980 */ /* 0x000ea2000c101b00 */
[----:B------:R-:W-:Y:S01]  /*00f0*/  LOP3.LUT R11, R8, 0x3f8, RZ, 0xc0, !PT ;  /* 0x000003f8080b7812 */ /* 0x000fe200078ec0ff */
[----:B------:R-:W-:Y:S01]  /*0100*/  IMAD.MOV.U32 R9, RZ, RZ, -0x1 ;  /* 0xffffffffff097424 */ /* 0x000fe200078e00ff */
[----:B------:R-:W-:Y:S02]  /*0110*/  MOV R8, 0xffffffff ;  /* 0xffffffff00087802 */ /* 0x000fe40000000f00 */
[----:B--2---:R-:W-:-:S05]  /*0120*/  IADD3 R6, P0, PT, R6, R11, RZ ;  /* 0x0000000b06067210 */ /* 0x004fca0007f1e0ff */
[----:B------:R-:W-:-:S07]  /*0130*/  IMAD.X R7, RZ, RZ, R7, P0 ;  /* 0x000000ffff077224 */ /* 0x000fce00000e0607 */
[----:B------:R0:W-:Y:S04]  /*0140*/  ATOM.E.EXCH.64.STRONG.GPU P0, RZ, desc[UR4][R6.64], R8 ;  /* 0x8000000806ff798a */ /* 0x0001e8000c10f504 */
[----:B0-----:R0:W-:Y:S04]  /*0150*/  @!P0 ST.E.64 desc[UR4][R6.64], R8 ;  /* 0x0000000806008985 */ /* 0x0011e8000c101b04 */
[----:B------:R-:W2:Y:S02]  /*0160*/  LD.E.64 R2, desc[UR4][R4.64+0x8] ;  /* 0x0000080404027980 */ /* 0x000ea4000c101b00 */
[----:B--2---:R-:W-:-:S04]  /*0170*/  IADD3 R2, P0, PT, R2, R11, RZ ;  /* 0x0000000b02027210 */ /* 0x004fc80007f1e0ff */
[----:B------:R-:W-:-:S05]  /*0180*/  IADD3.X R3, PT, PT, RZ, R3, RZ, P0, !PT ;  /* 0x00000003ff037210 */ /* 0x000fca00007fe4ff */
[----:B------:R1:W-:Y:S01]  /*0190*/  ATOM.E.EXCH.64.STRONG.GPU P1, RZ, desc[UR4][R2.64], R8 ;  /* 0x8000000802ff798a */ /* 0x0003e2000c12f504 */
[----:B------:R-:W-:-:S03]  /*01a0*/  LOP3.LUT P0, RZ, R0, 0x7f, RZ, 0xc0, !PT ;  /* 0x0000007f00ff7812 */ /* 0x000fc6000780c0ff */
[----:B-1----:R0:W-:Y:S10]  /*01b0*/  @!P1 ST.E.64 desc[UR4][R2.64], R8 ;  /* 0x0000000802009985 */ /* 0x0021f4000c101b04 */
[----:B------:R-:W-:Y:S05]  /*01c0*/  @P0 EXIT ;  /* 0x000000000000094d */ /* 0x000fea0003800000 */
[----:B------:R-:W-:Y:S01]  /*01d0*/  ATOM.E.EXCH.STRONG.GPU PT, RZ, desc[UR4][R4.64+0x3c], RZ ;  /* 0x80003cff04ff798a */ /* 0x000fe2000c1ef104 */
[----:B------:R-:W-:Y:S05]  /*01e0*/  EXIT ;  /* 0x000000000000794d */ /* 0x000fea0003800000 */
.L_x_43:
        /* <DEDUP_REMOVED lines=9> */
.L_x_330:


//--------------------- .text._Z6removePK5TablePKmi --------------------------
	.section	.text._Z6removePK5TablePKmi,"ax",@progbits
	.align	128
        .global         _Z6removePK5TablePKmi
        .type           _Z6removePK5TablePKmi,@function
        .size           _Z6removePK5TablePKmi,(.L_x_331 - _Z6removePK5TablePKmi)
        .other          _Z6removePK5TablePKmi,@"STO_CUDA_ENTRY STV_DEFAULT"
_Z6removePK5TablePKmi:
.text._Z6removePK5TablePKmi:
        /* <DEDUP_REMOVED lines=10> */
[----:B------:R-:W-:-:S06]  /*00a0*/  SHF.R.S32.HI R3, RZ, 0x7, R0 ;  /* 0x00000007ff037819 */ /* 0x000fcc0000011400 */
[----:B------:R-:W2:Y:S01]  /*00b0*/  LDC.64 R8, c[0x0][0x380] ;  /* 0x0000e000ff087b82 */ /* 0x000ea20000000a00 */
[----:B0-----:R-:W-:-:S06]  /*00c0*/  IMAD.WIDE R4, R3, 0x8, R4 ;  /* 0x0000000803047825 */ /* 0x001fcc00078e0204 */
[----:B-1----:R-:W3:Y:S04]  /*00d0*/  LDG.E.64.CONSTANT R4, desc[UR4][R4.64] ;  /* 0x0000000404047981 */ /* 0x002ee8000c1e9b00 */
[----:B--2---:R-:W2:Y:S01]  /*00e0*/  LDG.E.64.CONSTANT R8, desc[UR4][R8.64] ;  /* 0x0000000408087981 */ /* 0x004ea2000c1e9b00 */
[----:B---3--:R-:W-:-:S05]  /*00f0*/  IMAD.SHL.U32 R3, R4, 0x40, RZ ;  /* 0x0000004004037824 */ /* 0x008fca00078e00ff */
[----:B------:R-:W-:-:S04]  /*0100*/  LOP3.LUT R3, R3, 0x3ffffc0, RZ, 0xc0, !PT ;  /* 0x03ffffc003037812 */ /* 0x000fc800078ec0ff */
[----:B--2---:R-:W-:-:S05]  /*0110*/  IADD3 R2, P0, PT, R8, R3, RZ ;  /* 0x0000000308027210 */ /* 0x004fca0007f1e0ff */
[----:B------:R-:W-:-:S05]  /*0120*/  IMAD.X R3, RZ, RZ, R9, P0 ;  /* 0x000000ffff037224 */ /* 0x000fca00000e0609 */
[----:B------:R-:W2:Y:S01]  /*0130*/  LD.E.64 R6, desc[UR4][R2.64] ;  /* 0x0000000402067980 */ /* 0x000ea2000c101b00 */
[----:B------:R-:W-:-:S05]  /*0140*/  IMAD.SHL.U32 R10, R0, 0x8, RZ ;  /* 0x00000008000a7824 */ /* 0x000fca00078e00ff */
[----:B------:R-:W-:-:S04]  /*0150*/  LOP3.LUT R11, R10, 0x3f8, RZ, 0xc0, !PT ;  /* 0x000003f80a0b7812 */ /* 0x000fc800078ec0ff */
[----:B--2---:R-:W-:Y:S01]  /*0160*/  IADD3 R10, P0, PT, R6, R11, RZ ;  /* 0x0000000b060a7210 */ /* 0x004fe20007f1e0ff */
[----:B------:R-:W-:-:S04]  /*0170*/  IMAD.MOV.U32 R6, RZ, RZ, -0x1 ;  /* 0xffffffffff067424 */ /* 0x000fc800078e00ff */
[----:B------:R-:W-:Y:S01]  /*0180*/  IMAD.X R11, RZ, RZ, R7, P0 ;  /* 0x000000ffff0b7224 */ /* 0x000fe200000e0607 */
[----:B------:R-:W-:-:S06]  /*0190*/  MOV R7, 0xffffffff ;  /* 0xffffffff00077802 */ /* 0x000fcc0000000f00 */
[----:B------:R0:W2:Y:S01]  /*01a0*/  ATOM.E.CAS.64.STRONG.GPU P0, R6, [R10], R4, R6 ;  /* 0x000000040a06738b */ /* 0x0000a2000010e506 */
[----:B------:R-:W-:Y:S01]  /*01b0*/  BSSY.RECONVERGENT B0, `(.L_x_44) ;  /* 0x000000a000007945 */ /* 0x000fe20003800200 */
[----:B--2---:R-:W-:Y:S02]  /*01c0*/  IMAD.MOV.U32 R8, RZ, RZ, R6 ;  /* 0x000000ffff087224 */ /* 0x004fe400078e0006 */
[----:B------:R-:W-:Y:S01]  /*01d0*/  IMAD.MOV.U32 R9, RZ, RZ, R7 ;  /* 0x000000ffff097224 */ /* 0x000fe200078e0007 */
[----:B0-----:R-:W-:Y:S06]  /*01e0*/  @P0 BRA `(.L_x_45) ;  /* 0x0000000000180947 */ /* 0x001fec0003800000 */
[----:B------:R-:W2:Y:S02]  /*01f0*/  LD.E.64 R8, [R10] ;  /* 0x000000000a087980 */ /* 0x000ea40000100b00 */
[----:B--2---:R-:W-:-:S04]  /*0200*/  ISETP.EQ.U32.AND P0, PT, R8, R4, PT ;  /* 0x000000040800720c */ /* 0x004fc80003f02070 */
[----:B------:R-:W-:-:S04]  /*0210*/  ISETP.NE.U32.OR.EX P0, PT, R9, R5, !PT, !P0 ;  /* 0x000000050900720c */ /* 0x000fc80007f05580 */
[----:B------:R-:W-:Y:S02]  /*0220*/  SEL R6, R8, 0xffffffff, P0 ;  /* 0xffffffff08067807 */ /* 0x000fe40000000000 */
[----:B------:R-:W-:-:S05]  /*0230*/  SEL R7, R9, 0xffffffff, P0 ;  /* 0xffffffff09077807 */ /* 0x000fca0000000000 */
[----:B------:R0:W-:Y:S02]  /*0240*/  ST.E.64 [R10], R6 ;  /* 0x000000000a007385 */ /* 0x0001e40000100b06 */
.L_x_45:
[----:B------:R-:W-:Y:S05]  /*0250*/  BSYNC.RECONVERGENT B0 ;  /* 0x0000000000007941 */ /* 0x000fea0003800200 */
.L_x_44:
[----:B------:R-:W-:-:S04]  /*0260*/  ISETP.NE.U32.AND P0, PT, R8, R4, PT ;  /* 0x000000040800720c */ /* 0x000fc80003f05070 */
[----:B------:R-:W-:-:S13]  /*0270*/  ISETP.NE.AND.EX P0, PT, R9, R5, PT, P0 ;  /* 0x000000050900720c */ /* 0x000fda0003f05300 */
[----:B------:R-:W-:Y:S05]  /*0280*/  @P0 EXIT ;  /* 0x000000000000094d */ /* 0x000fea0003800000 */
[----:B------:R-:W2:Y:S01]  /*0290*/  LD.E.64 R4, desc[UR4][R2.64+0x8] ;  /* 0x0000080402047980 */ /* 0x000ea2000c101b00 */
[----:B------:R-:W-:Y:S01]  /*02a0*/  LOP3.LUT R9, R0, 0x7f, RZ, 0xc0, !PT ;  /* 0x0000007f00097812 */ /* 0x000fe200078ec0ff */
[----:B0-----:R-:W-:Y:S01]  /*02b0*/  IMAD.MOV.U32 R6, RZ, RZ, -0x1 ;  /* 0xffffffffff067424 */ /* 0x001fe200078e00ff */
[----:B------:R-:W-:-:S03]  /*02c0*/  MOV R7, 0xffffffff ;  /* 0xffffffff00077802 */ /* 0x000fc60000000f00 */
[----:B--2---:R-:W-:-:S05]  /*02d0*/  IMAD.WIDE.U32 R4, R9, 0x8, R4 ;  /* 0x0000000809047825 */ /* 0x004fca00078e0004 */
[----:B------:R0:W-:Y:S01]  /*02e0*/  ATOM.E.EXCH.64.STRONG.GPU P0, RZ, desc[UR4][R4.64], R6 ;  /* 0x8000000604ff798a */ /* 0x0001e2000c10f504 */
[----:B------:R-:W-:-:S03]  /*02f0*/  IMAD.MOV.U32 R9, RZ, RZ, 0x80 ;  /* 0x00000080ff097424 */ /* 0x000fc600078e00ff */
[----:B0-----:R-:W-:Y:S04]  /*0300*/  @!P0 ST.E.64 desc[UR4][R4.64], R6 ;  /* 0x0000000604008985 */ /* 0x001fe8000c101b04 */
[----:B------:R-:W-:Y:S01]  /*0310*/  ATOM.E.DEC.STRONG.GPU PT, RZ, desc[UR4][R2.64+0x3c], R9 ;  /* 0x80003c0902ff798a */ /* 0x000fe2000a1ef104 */
[----:B------:R-:W-:Y:S05]  /*0320*/  EXIT ;  /* 0x000000000000794d */ /* 0x000fea0003800000 */
.L_x_46:
        /* <DEDUP_REMOVED lines=13> */
.L_x_331:


//--------------------- .text._Z6lookupPK5TablePKmPmPP6VectorPbi --------------------------
	.section	.text._Z6lookupPK5TablePKmPmPP6VectorPbi,"ax",@progbits
	.align	128
        .global         _Z6lookupPK5TablePKmPmPP6VectorPbi
        .type           _Z6lookupPK5TablePKmPmPP6VectorPbi,@function
        .size           _Z6lookupPK5TablePKmPmPP6VectorPbi,(.L_x_332 - _Z6lookupPK5TablePKmPmPP6VectorPbi)
        .other          _Z6lookupPK5TablePKmPmPP6VectorPbi,@"STO_CUDA_ENTRY STV_DEFAULT"
_Z6lookupPK5TablePKmPmPP6VectorPbi:
.text._Z6lookupPK5TablePKmPmPP6VectorPbi:
        /* <DEDUP_REMOVED lines=22> */
[----:B--2---:R-:W-:-:S05]  /*0160*/  IADD3 R8, P0, PT, R8, R11, RZ ;  /* 0x0000000b08087210 */ /* 0x004fca0007f1e0ff */
[----:B------:R-:W-:-:S06]  /*0170*/  IMAD.X R9, RZ, RZ, R9, P0 ;  /* 0x000000ffff097224 */ /* 0x000fcc00000e0609 */
[----:B------:R-:W2:Y:S02]  /*0180*/  LD.E.64 R8, desc[UR4][R8.64] ;  /* 0x0000000408087980 */ /* 0x000ea4000c101b00 */
[----:B--2---:R-:W-:-:S04]  /*0190*/  ISETP.NE.U32.AND P0, PT, R8, R4, PT ;  /* 0x000000040800720c */ /* 0x004fc80003f05070 */
[----:B------:R-:W-:-:S13]  /*01a0*/  ISETP.NE.AND.EX P0, PT, R9, R5, PT, P0 ;  /* 0x000000050900720c */ /* 0x000fda0003f05300 */
[----:B------:R-:W-:Y:S05]  /*01b0*/  @P0 EXIT ;  /* 0x000000000000094d */ /* 0x000fea0003800000 */
[----:B------:R-:W2:Y:S01]  /*01c0*/  LD.E.64 R4, desc[UR4][R2.64+0x8] ;  /* 0x0000080402047980 */ /* 0x000ea2000c101b00 */
[----:B------:R-:W-:Y:S01]  /*01d0*/  LOP3.LUT R13, R10, 0x7f, RZ, 0xc0, !PT ;  /* 0x0000007f0a0d7812 */ /* 0x000fe200078ec0ff */
[----:B------:R-:W0:Y:S01]  /*01e0*/  LDC.64 R6, c[0x0][0x390] ;  /* 0x0000e400ff067b82 */ /* 0x000e220000000a00 */
[----:B------:R-:W1:Y:S07]  /*01f0*/  LDCU.64 UR6, c[0x0][0x3a0] ;  /* 0x00007400ff0677ac */ /* 0x000e6e0008000a00 */
[----:B------:R-:W3:Y:S01]  /*0200*/  LDC.64 R10, c[0x0][0x398] ;  /* 0x0000e600ff0a7b82 */ /* 0x000ee20000000a00 */
[----:B--2---:R-:W-:-:S06]  /*0210*/  IMAD.WIDE.U32 R4, R13, 0x8, R4 ;  /* 0x000000080d047825 */ /* 0x004fcc00078e0004 */
[----:B------:R-:W2:Y:S01]  /*0220*/  LD.E.64 R4, desc[UR4][R4.64] ;  /* 0x0000000404047980 */ /* 0x000ea2000c101b00 */
[C---:B0-----:R-:W-:Y:S01]  /*0230*/  IMAD.WIDE R6, R0.reuse, 0x8, R6 ;  /* 0x0000000800067825 */ /* 0x041fe200078e0206 */
[----:B-1----:R-:W-:-:S04]  /*0240*/  IADD3 R12, P0, PT, R0, UR6, RZ ;  /* 0x00000006000c7c10 */ /* 0x002fc8000ff1e0ff */
[----:B--2---:R-:W-:Y:S04]  /*0250*/  STG.E.64 desc[UR4][R6.64], R4 ;  /* 0x0000000406007986 */ /* 0x004fe8000c101b04 */
[----:B------:R-:W2:Y:S01]  /*0260*/  LD.E.64 R8, desc[UR4][R2.64+0x18] ;  /* 0x0000180402087980 */ /* 0x000ea2000c101b00 */
[----:B------:R-:W-:Y:S02]  /*0270*/  IMAD.MOV.U32 R14, RZ, RZ, 0x1 ;  /* 0x00000001ff0e7424 */ /* 0x000fe400078e00ff */
[----:B---3--:R-:W-:-:S04]  /*0280*/  IMAD.WIDE R10, R0, 0x8, R10 ;  /* 0x00000008000a7825 */ /* 0x008fc800078e020a */
[----:B--2---:R-:W-:Y:S01]  /*0290*/  IMAD.WIDE.U32 R8, R13, 0x100, R8 ;  /* 0x000001000d087825 */ /* 0x004fe200078e0008 */
[----:B------:R-:W-:Y:S02]  /*02a0*/  LEA.HI.X.SX32 R13, R0, UR7, 0x1, P0 ;  /* 0x00000007000d7c11 */ /* 0x000fe400080f0eff */
[----:B------:R-:W-:Y:S02]  /*02b0*/  PRMT R0, R14, 0x7610, R0 ;  /* 0x000076100e007816 */ /* 0x000fe40000000000 */
[----:B------:R-:W-:Y:S04]  /*02c0*/  STG.E.64 desc[UR4][R10.64], R8 ;  /* 0x000000080a007986 */ /* 0x000fe8000c101b04 */
[----:B------:R-:W-:Y:S01]  /*02d0*/  STG.E.U8 desc[UR4][R12.64], R0 ;  /* 0x000000000c007986 */ /* 0x000fe2000c101104 */
[----:B------:R-:W-:Y:S05]  /*02e0*/  EXIT ;  /* 0x000000000000794d */ /* 0x000fea0003800000 */
.L_x_47:
        /* <DEDUP_REMOVED lines=9> */
.L_x_332:


//--------------------- .text._Z6lookupPK5TablePKmPP6VectorPbi --------------------------
	.section	.text._Z6lookupPK5TablePKmPP6VectorPbi,"ax",@progbits
	.align	128
        .global         _Z6lookupPK5TablePKmPP6VectorPbi
        .type           _Z6lookupPK5TablePKmPP6VectorPbi,@function
        .size           _Z6lookupPK5TablePKmPP6VectorPbi,(.L_x_333 - _Z6lookupPK5TablePKmPP6VectorPbi)
        .other          _Z6lookupPK5TablePKmPP6VectorPbi,@"STO_CUDA_ENTRY STV_DEFAULT"
_Z6lookupPK5TablePKmPP6VectorPbi:
.text._Z6lookupPK5TablePKmPP6VectorPbi:
        /* <DEDUP_REMOVED lines=29> */
[----:B------:R-:W0:Y:S01]  /*01d0*/  LDC.64 R4, c[0x0][0x390] ;  /* 0x0000e400ff047b82 */ /* 0x000e220000000a00 */
[----:B------:R-:W1:Y:S01]  /*01e0*/  LDCU.64 UR6, c[0x0][0x398] ;  /* 0x00007300ff0677ac */ /* 0x000e620008000a00 */
[----:B------:R-:W-:Y:S01]  /*01f0*/  LOP3.LUT R3, R10, 0x7f, RZ, 0xc0, !PT ;  /* 0x0000007f0a037812 */ /* 0x000fe200078ec0ff */
[----:B------:R-:W-:Y:S01]  /*0200*/  IMAD.MOV.U32 R10, RZ, RZ, 0x1 ;  /* 0x00000001ff0a7424 */ /* 0x000fe200078e00ff */
[----:B-1----:R-:W-:-:S04]  /*0210*/  IADD3 R8, P0, PT, R0, UR6, RZ ;  /* 0x0000000600087c10 */ /* 0x002fc8000ff1e0ff */
[C---:B------:R-:W-:Y:S01]  /*0220*/  LEA.HI.X.SX32 R9, R0.reuse, UR7, 0x1, P0 ;  /* 0x0000000700097c11 */ /* 0x040fe200080f0eff */
[----:B0-----:R-:W-:Y:S01]  /*0230*/  IMAD.WIDE R4, R0, 0x8, R4 ;  /* 0x0000000800047825 */ /* 0x001fe200078e0204 */
[----:B------:R-:W-:-:S03]  /*0240*/  PRMT R0, R10, 0x7610, R0 ;  /* 0x000076100a007816 */ /* 0x000fc60000000000 */
[----:B--2---:R-:W-:-:S05]  /*0250*/  IMAD.WIDE.U32 R2, R3, 0x100, R6 ;  /* 0x0000010003027825 */ /* 0x004fca00078e0006 */
[----:B------:R-:W-:Y:S04]  /*0260*/  STG.E.64 desc[UR4][R4.64], R2 ;  /* 0x0000000204007986 */ /* 0x000fe8000c101b04 */
[----:B------:R-:W-:Y:S01]  /*0270*/  STG.E.U8 desc[UR4][R8.64], R0 ;  /* 0x0000000008007986 */ /* 0x000fe2000c101104 */
[----:B------:R-:W-:Y:S05]  /*0280*/  EXIT ;  /* 0x000000000000794d */ /* 0x000fea0003800000 */
.L_x_48:
        /* <DEDUP_REMOVED lines=15> */
.L_x_333:


//--------------------- .text._Z6upsertPK5TablePKmPP6Vectori --------------------------
	.section	.text._Z6upsertPK5TablePKmPP6Vectori,"ax",@progbits
	.align	128
        .global         _Z6upsertPK5TablePKmPP6Vectori
        .type           _Z6upsertPK5TablePKmPP6Vectori,@function
        .size           _Z6upsertPK5TablePKmPP6Vectori,(.L_x_334 - _Z6upsertPK5TablePKmPP6Vectori)
        .other          _Z6upsertPK5TablePKmPP6Vectori,@"STO_CUDA_ENTRY STV_DEFAULT"
_Z6upsertPK5TablePKmPP6Vectori:
.text._Z6upsertPK5TablePKmPP6Vectori:
        /* <DEDUP_REMOVED lines=9> */
[----:B------:R-:W1:Y:S07]  /*0090*/  LDCU.64 UR4, c[0x0][0x358] ;  /* 0x00006b00ff0477ac */ /* 0x000e6e0008000a00 */
[----:B------:R-:W2:Y:S01]  /*00a0*/  LDC.64 R4, c[0x0][0x380] ;  /* 0x0000e000ff047b82 */ /* 0x000ea20000000a00 */
[----:B0-----:R-:W-:-:S06]  /*00b0*/  IMAD.WIDE R2, R13, 0x8, R2 ;  /* 0x000000080d027825 */ /* 0x001fcc00078e0202 */
[----:B-1----:R-:W3:Y:S04]  /*00c0*/  LDG.E.64.CONSTANT R2, desc[UR4][R2.64] ;  /* 0x0000000402027981 */ /* 0x002ee8000c1e9b00 */
[----:B--2---:R-:W2:Y:S01]  /*00d0*/  LDG.E.64.CONSTANT R4, desc[UR4][R4.64] ;  /* 0x0000000404047981 */ /* 0x004ea2000c1e9b00 */
[----:B------:R-:W-:Y:S01]  /*00e0*/  HFMA2 R15, -RZ, RZ, 0, 7.569789886474609375e-06 ;  /* 0x0000007fff0f7431 */ /* 0x000fe200000001ff */
[----:B---3--:R-:W-:-:S04]  /*00f0*/  SHF.L.U32 R7, R2, 0x6, RZ ;  /* 0x0000000602077819 */ /* 0x008fc800000006ff */
[----:B------:R-:W-:-:S04]  /*0100*/  LOP3.LUT R7, R7, 0x3ffffc0, RZ, 0xc0, !PT ;  /* 0x03ffffc007077812 */ /* 0x000fc800078ec0ff */
[----:B--2---:R-:W-:-:S04]  /*0110*/  IADD3 R6, P0, PT, R4, R7, RZ ;  /* 0x0000000704067210 */ /* 0x004fc80007f1e0ff */
[----:B------:R-:W-:Y:S02]  /*0120*/  IADD3.X R7, PT, PT, RZ, R5, RZ, P0, !PT ;  /* 0x00000005ff077210 */ /* 0x000fe400007fe4ff */
[----:B------:R-:W0:Y:S03]  /*0130*/  LDC.64 R4, c[0x0][0x390] ;  /* 0x0000e400ff047b82 */ /* 0x000e260000000a00 */
[----:B------:R-:W2:Y:S04]  /*0140*/  ATOM.E.INC.STRONG.GPU PT, R15, desc[UR4][R6.64+0x38], R15 ;  /* 0x8000380f060f798a */ /* 0x000ea800099ef104 */
[----:B------:R-:W2:Y:S02]  /*0150*/  LD.E.64 R8, desc[UR4][R6.64] ;  /* 0x0000000406087980 */ /* 0x000ea4000c101b00 */
[----:B--2---:R-:W-:-:S05]  /*0160*/  IMAD.WIDE R8, R15, 0x8, R8 ;  /* 0x000000080f087825 */ /* 0x004fca00078e0208 */
[----:B------:R-:W-:Y:S04]  /*0170*/  ST.E.64 desc[UR4][R8.64], R2 ;  /* 0x0000000208007985 */ /* 0x000fe8000c101b04 */
[----:B------:R-:W2:Y:S01]  /*0180*/  LD.E.64 R10, desc[UR4][R6.64+0x18] ;  /* 0x00001804060a7980 */ /* 0x000ea2000c101b00 */
[----:B0-----:R-:W-:-:S04]  /*0190*/  IMAD.WIDE R4, R13, 0x8, R4 ;  /* 0x000000080d047825 */ /* 0x001fc800078e0204 */
[----:B--2---:R-:W-:-:S05]  /*01a0*/  IMAD.WIDE R10, R15, 0x100, R10 ;  /* 0x000001000f0a7825 */ /* 0x004fca00078e020a */
[----:B------:R-:W-:Y:S01]  /*01b0*/  STG.E.64 desc[UR4][R4.64], R10 ;  /* 0x0000000a04007986 */ /* 0x000fe2000c101b04 */
[----:B------:R-:W-:Y:S05]  /*01c0*/  EXIT ;  /* 0x000000000000794d */ /* 0x000fea0003800000 */
.L_x_49:
        /* <DEDUP_REMOVED lines=11> */
.L_x_334:


//--------------------- .text._Z6upsertPK5TablePKmS3_PP6Vectori --------------------------
	.section	.text._Z6upsertPK5TablePKmS3_PP6Vectori,"ax",@progbits
	.align	128
        .global         _Z6upsertPK5TablePKmS3_PP6Vectori
        .type           _Z6upsertPK5TablePKmS3_PP6Vectori,@function
        .size           _Z6upsertPK5TablePKmS3_PP6Vectori,(.L_x_335 - _Z6upsertPK5TablePKmS3_PP6Vectori)
        .other          _Z6upsertPK5TablePKmS3_PP6Vectori,@"STO_CUDA_ENTRY STV_DEFAULT"
_Z6upsertPK5TablePKmS3_PP6Vectori:
.text._Z6upsertPK5TablePKmS3_PP6Vectori:
        /* <DEDUP_REMOVED lines=10> */
[----:B------:R-:W2:Y:S08]  /*00a0*/  LDC.64 R2, c[0x0][0x380] ;  /* 0x0000e000ff027b82 */ /* 0x000eb00000000a00 */
[----:B------:R-:W3:Y:S01]  /*00b0*/  LDC.64 R18, c[0x0][0x390] ;  /* 0x0000e400ff127b82 */ /* 0x000ee20000000a00 */
[----:B0-----:R-:W-:-:S07]  /*00c0*/  IMAD.WIDE R10, R5, 0x8, R10 ;  /* 0x00000008050a7825 */ /* 0x001fce00078e020a */
[----:B------:R-:W0:Y:S01]  /*00d0*/  LDC.64 R16, c[0x0][0x398] ;  /* 0x0000e600ff107b82 */ /* 0x000e220000000a00 */
[----:B-1----:R-:W4:Y:S04]  /*00e0*/  LDG.E.64.CONSTANT R10, desc[UR4][R10.64] ;  /* 0x000000040a0a7981 */ /* 0x002f28000c1e9b00 */
[----:B--2---:R-:W2:Y:S01]  /*00f0*/  LDG.E.64.CONSTANT R2, desc[UR4][R2.64+0x8] ;  /* 0x0000080402027981 */ /* 0x004ea2000c1e9b00 */
[----:B------:R-:W-:Y:S01]  /*0100*/  PRMT R8, RZ, 0x7610, R8 ;  /* 0x00007610ff087816 */ /* 0x000fe20000000008 */
[----:B---3--:R-:W-:-:S04]  /*0110*/  IMAD.WIDE R18, R5, 0x8, R18 ;  /* 0x0000000805127825 */ /* 0x008fc800078e0212 */
[----:B0-----:R-:W-:-:S04]  /*0120*/  IMAD.WIDE R16, R5, 0x8, R16 ;  /* 0x0000000805107825 */ /* 0x001fc800078e0210 */
[C---:B----4-:R-:W-:Y:S01]  /*0130*/  IMAD.SHL.U32 R21, R10.reuse, 0x4, RZ ;  /* 0x000000040a157824 */ /* 0x050fe200078e00ff */
[----:B------:R-:W-:-:S04]  /*0140*/  LOP3.LUT R0, R10, 0xfffff, RZ, 0xc0, !PT ;  /* 0x000fffff0a007812 */ /* 0x000fc800078ec0ff */
[----:B------:R-:W-:-:S04]  /*0150*/  LOP3.LUT R21, R21, 0x3ffffc, RZ, 0xc0, !PT ;  /* 0x003ffffc15157812 */ /* 0x000fc800078ec0ff */
[----:B--2---:R-:W-:Y:S01]  /*0160*/  IADD3 R20, P0, PT, R2, R21, RZ ;  /* 0x0000001502147210 */ /* 0x004fe20007f1e0ff */
[----:B------:R-:W-:-:S04]  /*0170*/  IMAD.MOV.U32 R2, RZ, RZ, -0x1 ;  /* 0xffffffffff027424 */ /* 0x000fc800078e00ff */
[----:B------:R-:W-:Y:S01]  /*0180*/  IMAD.X R21, RZ, RZ, R3, P0 ;  /* 0x000000ffff157224 */ /* 0x000fe200000e0603 */
[----:B------:R-:W-:-:S07]  /*0190*/  SHF.L.U64.HI R3, R0, 0x6, RZ ;  /* 0x0000000600037819 */ /* 0x000fce00000102ff */
.L_x_323:
[----:B-1----:R-:W-:Y:S01]  /*01a0*/  IMAD.MOV.U32 R13, RZ, RZ, 0x1 ;  /* 0x00000001ff0d7424 */ /* 0x002fe200078e00ff */
[----:B------:R-:W-:Y:S05]  /*01b0*/  YIELD ;  /* 0x0000000000007946 */ /* 0x000fea0003800000 */
[----:B--2---:R-:W2:Y:S01]  /*01c0*/  ATOM.E.EXCH.STRONG.GPU PT, R4, desc[UR4][R20.64], R13 ;  /* 0x8000000d1404798a */ /* 0x004ea2000c1ef104 */
[----:B------:R-:W-:Y:S01]  /*01d0*/  BSSY.RECONVERGENT B0, `(.L_x_50) ;  /* 0x0000aa6000007945 */ /* 0x000fe20003800200 */
[----:B--2---:R-:W-:-:S13]  /*01e0*/  ISETP.NE.AND P0, PT, R4, RZ, PT ;  /* 0x000000ff0400720c */ /* 0x004fda0003f05270 */
[----:B0----5:R-:W-:Y:S05]  /*01f0*/  @P0 BRA `(.L_x_51) ;  /* 0x000000a8008c0947 */ /* 0x021fea0003800000 */
[----:B------:R-:W0:Y:S02]  /*0200*/  LDC.64 R24, c[0x0][0x380] ;  /* 0x0000e000ff187b82 */ /* 0x000e240000000a00 */
[----:B0-----:R-:W2:Y:S02]  /*0210*/  LDG.E.64.CONSTANT R6, desc[UR4][R24.64] ;  /* 0x0000000418067981 */ /* 0x001ea4000c1e9b00 */
[----:B--2---:R-:W-:-:S05]  /*0220*/  LEA R6, P0, R0, R6, 0x6 ;  /* 0x0000000600067211 */ /* 0x004fca00078030ff */
[----:B------:R-:W-:-:S05]  /*0230*/  IMAD.X R7, R7, 0x1, R3, P0 ;  /* 0x0000000107077824 */ /* 0x000fca00000e0603 */
[----:B------:R-:W2:Y:S04]  /*0240*/  LD.E.64 R14, desc[UR4][R6.64] ;  /* 0x00000004060e7980 */ /* 0x000ea8000c101b00 */
[----:B--2---:R-:W2:Y:S01]  /*0250*/  LD.E.64 R22, desc[UR4][R14.64] ;  /* 0x000000040e167980 */ /* 0x004ea2000c101b00 */
[----:B------:R-:W-:Y:S01]  /*0260*/  BSSY.RECONVERGENT B1, `(.L_x_52) ;  /* 0x0000282000017945 */ /* 0x000fe20003800200 */
[----:B------:R-:W-:Y:S02]  /*0270*/  IMAD.MOV.U32 R5, RZ, RZ, 0x1 ;  /* 0x00000001ff057424 */ /* 0x000fe400078e00ff */
[----:B------:R-:W-:Y:S01]  /*0280*/  IMAD.MOV.U32 R12, RZ, RZ, RZ ;  /* 0x000000ffff0c7224 */ /* 0x000fe200078e00ff */
[----:B--2---:R-:W-:-:S04]  /*0290*/  ISETP.NE.U32.AND P0, PT, R22, R10, PT ;  /* 0x0000000a1600720c */ /* 0x004fc80003f05070 */
[----:B------:R-:W-:-:S13]  /*02a0*/  ISETP.NE.AND.EX P0, PT, R23, R11, PT, P0 ;  /* 0x0000000b1700720c */ /* 0x000fda0003f05300 */
[----:B------:R-:W-:Y:S05]  /*02b0*/  @!P0 BRA `(.L_x_53) ;  /* 0x0000002400f08947 */ /* 0x000fea0003800000 */
[----:B------:R-:W2:Y:S01]  /*02c0*/  LD.E.64 R22, desc[UR4][R14.64+0x8] ;  /* 0x000008040e167980 */ /* 0x000ea2000c101b00 */
[----:B------:R-:W-:Y:S01]  /*02d0*/  IMAD.MOV.U32 R12, RZ, RZ, 0x1 ;  /* 0x00000001ff0c7424 */ /* 0x000fe200078e00ff */
        /* <DEDUP_REMOVED lines=628> */
[----:B------:R-:W2:Y:S02]  /*2a20*/  LD.E.64 R22, desc[UR4][R14.64+0x3f8] ;  /* 0x0003f8040e167980 */ /* 0x000ea4000c101b00 */
[----:B--2---:R-:W-:-:S04]  /*2a30*/  ISETP.NE.U32.AND P0, PT, R22, R10, PT ;  /* 0x0000000a1600720c */ /* 0x004fc80003f05070 */
[----:B------:R-:W-:-:S04]  /*2a40*/  ISETP.NE.AND.EX P0, PT, R23, R11, PT, P0 ;  /* 0x0000000b1700720c */ /* 0x000fc80003f05300 */
[----:B------:R-:W-:Y:S02]  /*2a50*/  SEL R8, R8, 0x1, P0 ;  /* 0x0000000108087807 */ /* 0x000fe40000000000 */
[----:B------:R-:W-:Y:S02]  /*2a60*/  SEL R12, R2, 0x7f, P0 ;  /* 0x0000007f020c7807 */ /* 0x000fe40000000000 */
[----:B------:R-:W-:-:S07]  /*2a70*/  PRMT R5, R8, 0x7610, R5 ;  /* 0x0000761008057816 */ /* 0x000fce0000000005 */
.L_x_53:
[----:B------:R-:W-:Y:S05]  /*2a80*/  BSYNC.RECONVERGENT B1 ;  /* 0x0000000000017941 */ /* 0x000fea0003800200 */
.L_x_52:
[----:B------:R-:W-:Y:S02]  /*2a90*/  IMAD.MOV.U32 R8, RZ, RZ, -0x1 ;  /* 0xffffffffff087424 */ /* 0x000fe400078e00ff */
[----:B------:R-:W-:-:S05]  /*2aa0*/  IMAD.MOV.U32 R9, RZ, RZ, -0x1 ;  /* 0xffffffffff097424 */ /* 0x000fca00078e00ff */
[----:B------:R0:W5:Y:S01]  /*2ab0*/  ATOM.E.CAS.64.STRONG.GPU P0, R22, [R14], R8, R10 ;  /* 0x000000080e16738b */ /* 0x000162000010e50a */
[----:B------:R-:W-:Y:S04]  /*2ac0*/  BSSY.RECONVERGENT B1, `(.L_x_54) ;  /* 0x0000008000017945 */ /* 0x000fe80003800200 */
[----:B0-----:R-:W-:Y:S05]  /*2ad0*/  @P0 BRA `(.L_x_55) ;  /* 0x0000000000180947 */ /* 0x001fea0003800000 */
[----:B-----5:R-:W2:Y:S02]  /*2ae0*/  LD.E.64 R22, [R14] ;  /* 0x000000000e167980 */ /* 0x020ea40000100b00 */
[----:B--2---:R-:W-:-:S04]  /*2af0*/  ISETP.EQ.U32.AND P0, PT, R22, -0x1, PT ;  /* 0xffffffff1600780c */ /* 0x004fc80003f02070 */
[----:B------:R-:W-:-:S04]  /*2b00*/  ISETP.EQ.U32.AND.EX P0, PT, R23, -0x1, PT, P0 ;  /* 0xffffffff1700780c */ /* 0x000fc80003f02100 */
[----:B------:R-:W-:Y:S02]  /*2b10*/  SEL R24, R10, R22, P0 ;  /* 0x000000160a187207 */ /* 0x000fe40000000000 */
[----:B------:R-:W-:-:S05]  /*2b20*/  SEL R25, R11, R23, P0 ;  /* 0x000000170b197207 */ /* 0x000fca0000000000 */
[----:B------:R0:W-:Y:S02]  /*2b30*/  ST.E.64 [R14], R24 ;  /* 0x000000000e007385 */ /* 0x0001e40000100b18 */
.L_x_55:
[----:B------:R-:W-:Y:S05]  /*2b40*/  BSYNC.RECONVERGENT B1 ;  /* 0x0000000000017941 */ /* 0x000fea0003800200 */
.L_x_54:
[----:B-----5:R-:W-:Y:S01]  /*2b50*/  ISETP.NE.U32.AND P0, PT, R22, -0x1, PT ;  /* 0xffffffff1600780c */ /* 0x020fe20003f05070 */
[----:B------:R-:W-:Y:S01]  /*2b60*/  BSSY.RECONVERGENT B1, `(.L_x_56) ;  /* 0x0000774000017945 */ /* 0x000fe20003800200 */
[----:B------:R-:W-:Y:S02]  /*2b70*/  IMAD.MOV.U32 R2, RZ, RZ, RZ ;  /* 0x000000ffff027224 */ /* 0x000fe400078e00ff */
[----:B------:R-:W-:-:S13]  /*2b80*/  ISETP.NE.AND.EX P0, PT, R23, -0x1, PT, P0 ;  /* 0xffffffff1700780c */ /* 0x000fda0003f05300 */
[----:B------:R-:W-:Y:S05]  /*2b90*/  @!P0 BRA `(.L_x_57) ;  /* 0x0000007400c08947 */ /* 0x000fea0003800000 */
[----:B0-----:R-:W2:Y:S01]  /*2ba0*/  LD.E.64 R24, desc[UR4][R6.64] ;  /* 0x0000000406187980 */ /* 0x001ea2000c101b00 */
[----:B------:R-:W-:Y:S03]  /*2bb0*/  BSSY.RECONVERGENT B2, `(.L_x_58) ;  /* 0x0000009000027945 */ /* 0x000fe60003800200 */
[----:B--2---:R0:W5:Y:S02]  /*2bc0*/  ATOM.E.CAS.64.STRONG.GPU P0, R14, [R24+0x8], R8, R10 ;  /* 0x00000808180e738b */ /* 0x004164000010e50a */
[----:B0-----:R-:W-:Y:S05]  /*2bd0*/  @P0 BRA `(.L_x_59) ;  /* 0x0000000000180947 */ /* 0x001fea0003800000 */
[----:B-----5:R-:W2:Y:S02]  /*2be0*/  LD.E.64 R14, [R24+0x8] ;  /* 0x00000008180e7980 */ /* 0x020ea40000100b00 */
[----:B--2---:R-:W-:-:S04]  /*2bf0*/  ISETP.EQ.U32.AND P0, PT, R14, -0x1, PT ;  /* 0xffffffff0e00780c */ /* 0x004fc80003f02070 */
[----:B------:R-:W-:-:S04]  /*2c00*/  ISETP.EQ.U32.AND.EX P0, PT, R15, -0x1, PT, P0 ;  /* 0xffffffff0f00780c */ /* 0x000fc80003f02100 */
[----:B------:R-:W-:Y:S02]  /*2c10*/  SEL R22, R10, R14, P0 ;  /* 0x0000000e0a167207 */ /* 0x000fe40000000000 */
[----:B------:R-:W-:-:S05]  /*2c20*/  SEL R23, R11, R15, P0 ;  /* 0x0000000f0b177207 */ /* 0x000fca0000000000 */
[----:B------:R0:W-:Y:S02]  /*2c30*/  ST.E.64 [R24+0x8], R22 ;  /* 0x0000000818007385 */ /* 0x0001e40000100b16 */
.L_x_59:
[----:B------:R-:W-:Y:S05]  /*2c40*/  BSYNC.RECONVERGENT B2 ;  /* 0x0000000000027941 */ /* 0x000fea0003800200 */
.L_x_58:
[----:B-----5:R-:W-:Y:S01]  /*2c50*/  ISETP.NE.U32.AND P0, PT, R14, -0x1, PT ;  /* 0xffffffff0e00780c */ /* 0x020fe20003f05070 */
[----:B------:R-:W-:-:S03]  /*2c60*/  IMAD.MOV.U32 R2, RZ, RZ, 0x1 ;  /* 0x00000001ff027424 */ /* 0x000fc600078e00ff */
        /* <DEDUP_REMOVED lines=12> */
.L_x_61:
[----:B------:R-:W-:Y:S05]  /*2d30*/  BSYNC.RECONVERGENT B2 ;  /* 0x0000000000027941 */ /* 0x000fea0003800200 */
.L_x_60:
        /* <DEDUP_REMOVED lines=14> */
.L_x_63:
[----:B------:R-:W-:Y:S05]  /*2e20*/  BSYNC.RECONVERGENT B2 ;  /* 0x0000000000027941 */ /* 0x000fea0003800200 */
.L_x_62:
        /* <DEDUP_REMOVED lines=14> */
.L_x_65:
[----:B------:R-:W-:Y:S05]  /*2f10*/  BSYNC.RECONVERGENT B2 ;  /* 0x0000000000027941 */ /* 0x000fea0003800200 */
.L_x_64:
        /* <DEDUP_REMOVED lines=14> */
.L_x_67:
[----:B------:R-:W-:Y:S05]  /*3000*/  BSYNC.RECONVERGENT B2 ;  /* 0x0000000000027941 */ /* 0x000fea0003800200 */
.L_x_66:
        /* <DEDUP_REMOVED lines=14> */
.L_x_69:
[----:B------:R-:W-:Y:S05]  /*30f0*/  BSYNC.RECONVERGENT B2 ;  /* 0x0000000000027941 */ /* 0x000fea0003800200 */
.L_x_68:
        /* <DEDUP_REMOVED lines=14> */
.L_x_71:
[----:B------:R-:W-:Y:S05]  /*31e0*/  BSYNC.RECONVERGENT B2 ;  /* 0x0000000000027941 */ /* 0x000fea0003800200 */
.L_x_70:
        /* <DEDUP_REMOVED lines=14> */
.L_x_73:
[----:B------:R-:W-:Y:S05]  /*32d0*/  BSYNC.RECONVERGENT B2 ;  /* 0x0000000000027941 */ /* 0x000fea0003800200 */
.L_x_72:
        /* <DEDUP_REMOVED lines=14> */
.L_x_75:
[----:B------:R-:W-:Y:S05]  /*33c0*/  BSYNC.RECONVERGENT B2 ;  /* 0x0000000000027941 */ /* 0x000fea0003800200 */
.L_x_74:
        /* <DEDUP_REMOVED lines=14> */
.L_x_77:
[----:B------:R-:W-:Y:S05]  /*34b0*/  BSYNC.RECONVERGENT B2 ;  /* 0x0000000000027941 */ /* 0x000fea0003800200 */
.L_x_76:
        /* <DEDUP_REMOVED lines=14> */
.L_x_79:
[----:B------:R-:W-:Y:S05]  /*35a0*/  BSYNC.RECONVERGENT B2 ;  /* 0x0000000000027941 */ /* 0x000fea0003800200 */
.L_x_78:
        /* <DEDUP_REMOVED lines=14> */
.L_x_81:
[----:B------:R-:W-:Y:S05]  /*3690*/  BSYNC.RECONVERGENT B2 ;  /* 0x0000000000027941 */ /* 0x000fea0003800200 */
.L_x_80:
        /* <DEDUP_REMOVED lines=14> */
.L_x_83:
[----:B------:R-:W-:Y:S05]  /*3780*/  BSYNC.RECONVERGENT B2 ;  /* 0x0000000000027941 */ /* 0x000fea0003800200 */
.L_x_82:
        /* <DEDUP_REMOVED lines=14> */
.L_x_85:
[----:B------:R-:W-:Y:S05]  /*3870*/  BSYNC.RECONVERGENT B2 ;  /* 0x0000000000027941 */ /* 0x000fea0003800200 */
.L_x_84:
        /* <DEDUP_REMOVED lines=14> */
.L_x_87:
[----:B------:R-:W-:Y:S05]  /*3960*/  BSYNC.RECONVERGENT B2 ;  /* 0x0000000000027941 */ /* 0x000fea0003800200 */
.L_x_86:
        /* <DEDUP_REMOVED lines=14> */
.L_x_89:
[----:B------:R-:W-:Y:S05]  /*3a50*/  BSYNC.RECONVERGENT B2 ;  /* 0x0000000000027941 */ /* 0x000fea0003800200 */
.L_x_88:
        /* <DEDUP_REMOVED lines=14> */
.L_x_91:
[----:B------:R-:W-:Y:S05]  /*3b40*/  BSYNC.RECONVERGENT B2 ;  /* 0x0000000000027941 */ /* 0x000fea0003800200 */
.L_x_90:
        /* <DEDUP_REMOVED lines=14> */
.L_x_93:
[----:B------:R-:W-:Y:S05]  /*3c30*/  BSYNC.RECONVERGENT B2 ;  /* 0x0000000000027941 */ /* 0x000fea0003800200 */
.L_x_92:
        /* <DEDUP_REMOVED lines=14> */
.L_x_95:
[----:B------:R-:W-:Y:S05]  /*3d20*/  BSYNC.RECONVERGENT B2 ;  /* 0x0000000000027941 */ /* 0x000fea0003800200 */
.L_x_94:
        /* <DEDUP_REMOVED lines=14> */
.L_x_97:
[----:B------:R-:W-:Y:S05]  /*3e10*/  BSYNC.RECONVERGENT B2 ;  /* 0x0000000000027941 */ /* 0x000fea0003800200 */
.L_x_96:
        /* <DEDUP_REMOVED lines=14> */
.L_x_99:
[----:B------:R-:W-:Y:S05]  /*3f00*/  BSYNC.RECONVERGENT B2 ;  /* 0x0000000000027941 */ /* 0x000fea0003800200 */
.L_x_98:
        /* <DEDUP_REMOVED lines=14> */
.L_x_101:
[----:B------:R-:W-:Y:S05]  /*3ff0*/  BSYNC.RECONVERGENT B2 ;  /* 0x0000000000027941 */ /* 0x000fea0003800200 */
.L_x_100:
        /* <DEDUP_REMOVED lines=14> */
.L_x_103:
[----:B------:R-:W-:Y:S05]  /*40e0*/  BSYNC.RECONVERGENT B2 ;  /* 0x0000000000027941 */ /* 0x000fea0003800200 */
.L_x_102:
        /* <DEDUP_REMOVED lines=14> */
.L_x_105:
[----:B------:R-:W-:Y:S05]  /*41d0*/  BSYNC.RECONVERGENT B2 ;  /* 0x0000000000027941 */ /* 0x000fea0003800200 */
.L_x_104:
        /* <DEDUP_REMOVED lines=14> */
.L_x_107:
[----:B------:R-:W-:Y:S05]  /*42c0*/  BSYNC.RECONVERGENT B2 ;  /* 0x0000000000027941 */ /* 0x000fea0003800200 */
.L_x_106:
        /* <DEDUP_REMOVED lines=14> */
.L_x_109:
[----:B------:R-:W-:Y:S05]  /*43b0*/  BSYNC.RECONVERGENT B2 ;  /* 0x0000000000027941 */ /* 0x000fea0003800200 */
.L_x_108:
        /* <DEDUP_REMOVED lines=14> */
.L_x_111:
[----:B------:R-:W-:Y:S05]  /*44a0*/  BSYNC.RECONVERGENT B2 ;  /* 0x0000000000027941 */ /* 0x000fea0003800200 */
.L_x_110:
        /* <DEDUP_REMOVED lines=14> */
.L_x_113:
[----:B------:R-:W-:Y:S05]  /*4590*/  BSYNC.RECONVERGENT B2 ;  /* 0x0000000000027941 */ /* 0x000fea0003800200 */
.L_x_112:
        /* <DEDUP_REMOVED lines=14> */
.L_x_115:
[----:B------:R-:W-:Y:S05]  /*4680*/  BSYNC.RECONVERGENT B2 ;  /* 0x0000000000027941 */ /* 0x000fea0003800200 */
.L_x_114:
        /* <DEDUP_REMOVED lines=14> */
.L_x_117:
[----:B------:R-:W-:Y:S05]  /*4770*/  BSYNC.RECONVERGENT B2 ;  /* 0x0000000000027941 */ /* 0x000fea0003800200 */
.L_x_116:
        /* <DEDUP_REMOVED lines=14> */
.L_x_119:
[----:B------:R-:W-:Y:S05]  /*4860*/  BSYNC.RECONVERGENT B2 ;  /* 0x0000000000027941 */ /* 0x000fea0003800200 */
.L_x_118:
        /* <DEDUP_REMOVED lines=14> */
.L_x_121:
[----:B------:R-:W-:Y:S05]  /*4950*/  BSYNC.RECONVERGENT B2 ;  /* 0x0000000000027941 */ /* 0x000fea0003800200 */
.L_x_120:
        /* <DEDUP_REMOVED lines=14> */
.L_x_123:
[----:B------:R-:W-:Y:S05]  /*4a40*/  BSYNC.RECONVERGENT B2 ;  /* 0x0000000000027941 */ /* 0x000fea0003800200 */
.L_x_122:
        /* <DEDUP_REMOVED lines=14> */
.L_x_125:
[----:B------:R-:W-:Y:S05]  /*4b30*/  BSYNC.RECONVERGENT B2 ;  /* 0x0000000000027941 */ /* 0x000fea0003800200 */
.L_x_124:
        /* <DEDUP_REMOVED lines=14> */
.L_x_127:
[----:B------:R-:W-:Y:S05]  /*4c20*/  BSYNC.RECONVERGENT B2 ;  /* 0x0000000000027941 */ /* 0x000fea0003800200 */
.L_x_126:
        /* <DEDUP_REMOVED lines=14> */
.L_x_129:
[----:B------:R-:W-:Y:S05]  /*4d10*/  BSYNC.RECONVERGENT B2 ;  /* 0x0000000000027941 */ /* 0x000fea0003800200 */
.L_x_128:
        /* <DEDUP_REMOVED lines=14> */
.L_x_131:
[----:B------:R-:W-:Y:S05]  /*4e00*/  BSYNC.RECONVERGENT B2 ;  /* 0x0000000000027941 */ /* 0x000fea0003800200 */
.L_x_130:
        /* <DEDUP_REMOVED lines=14> */
.L_x_133:
[----:B------:R-:W-:Y:S05]  /*4ef0*/  BSYNC.RECONVERGENT B2 ;  /* 0x0000000000027941 */ /* 0x000fea0003800200 */
.L_x_132:
        /* <DEDUP_REMOVED lines=14> */
.L_x_135:
[----:B------:R-:W-:Y:S05]  /*4fe0*/  BSYNC.RECONVERGENT B2 ;  /* 0x0000000000027941 */ /* 0x000fea0003800200 */
.L_x_134:
        /* <DEDUP_REMOVED lines=14> */
.L_x_137:
[----:B------:R-:W-:Y:S05]  /*50d0*/  BSYNC.RECONVERGENT B2 ;  /* 0x0000000000027941 */ /* 0x000fea0003800200 */
.L_x_136:
        /* <DEDUP_REMOVED lines=14> */
.L_x_139:
[----:B------:R-:W-:Y:S05]  /*51c0*/  BSYNC.RECONVERGENT B2 ;  /* 0x0000000000027941 */ /* 0x000fea0003800200 */
.L_x_138:
        /* <DEDUP_REMOVED lines=14> */
.L_x_141:
[----:B------:R-:W-:Y:S05]  /*52b0*/  BSYNC.RECONVERGENT B2 ;  /* 0x0000000000027941 */ /* 0x000fea0003800200 */
.L_x_140:
        /* <DEDUP_REMOVED lines=14> */
.L_x_143:
[----:B------:R-:W-:Y:S05]  /*53a0*/  BSYNC.RECONVERGENT B2 ;  /* 0x0000000000027941 */ /* 0x000fea0003800200 */
.L_x_142:
        /* <DEDUP_REMOVED lines=14> */
.L_x_145:
[----:B------:R-:W-:Y:S05]  /*5490*/  BSYNC.RECONVERGENT B2 ;  /* 0x0000000000027941 */ /* 0x000fea0003800200 */
.L_x_144:
        /* <DEDUP_REMOVED lines=14> */
.L_x_147:
[----:B------:R-:W-:Y:S05]  /*5580*/  BSYNC.RECONVERGENT B2 ;  /* 0x0000000000027941 */ /* 0x000fea0003800200 */
.L_x_146:
        /* <DEDUP_REMOVED lines=14> */
.L_x_149:
[----:B------:R-:W-:Y:S05]  /*5670*/  BSYNC.RECONVERGENT B2 ;  /* 0x0000000000027941 */ /* 0x000fea0003800200 */
.L_x_148:
        /* <DEDUP_REMOVED lines=14> */
.L_x_151:
[----:B------:R-:W-:Y:S05]  /*5760*/  BSYNC.RECONVERGENT B2 ;  /* 0x0000000000027941 */ /* 0x000fea0003800200 */
.L_x_150:
        /* <DEDUP_REMOVED lines=14> */
.L_x_153:
[----:B------:R-:W-:Y:S05]  /*5850*/  BSYNC.RECONVERGENT B2 ;  /* 0x0000000000027941 */ /* 0x000fea0003800200 */
.L_x_152:
        /* <DEDUP_REMOVED lines=14> */
.L_x_155:
[----:B------:R-:W-:Y:S05]  /*5940*/  BSYNC.RECONVERGENT B2 ;  /* 0x0000000000027941 */ /* 0x000fea0003800200 */
.L_x_154:
        /* <DEDUP_REMOVED lines=14> */
.L_x_157:
[----:B------:R-:W-:Y:S05]  /*5a30*/  BSYNC.RECONVERGENT B2 ;  /* 0x0000000000027941 */ /* 0x000fea0003800200 */
.L_x_156:
        /* <DEDUP_REMOVED lines=14> */
.L_x_159:
[----:B------:R-:W-:Y:S05]  /*5b20*/  BSYNC.RECONVERGENT B2 ;  /* 0x0000000000027941 */ /* 0x000fea0003800200 */
.L_x_158:
        /* <DEDUP_REMOVED lines=14> */
.L_x_161:
[----:B------:R-:W-:Y:S05]  /*5c10*/  BSYNC.RECONVERGENT B2 ;  /* 0x0000000000027941 */ /* 0x000fea0003800200 */
.L_x_160:
        /* <DEDUP_REMOVED lines=14> */
.L_x_163:
[----:B------:R-:W-:Y:S05]  /*5d00*/  BSYNC.RECONVERGENT B2 ;  /* 0x0000000000027941 */ /* 0x000fea0003800200 */
.L_x_162:
        /* <DEDUP_REMOVED lines=14> */
.L_x_165:
[----:B------:R-:W-:Y:S05]  /*5df0*/  BSYNC.RECONVERGENT B2 ;  /* 0x0000000000027941 */ /* 0x000fea0003800200 */
.L_x_164:
        /* <DEDUP_REMOVED lines=14> */
.L_x_167:
[----:B------:R-:W-:Y:S05]  /*5ee0*/  BSYNC.RECONVERGENT B2 ;  /* 0x0000000000027941 */ /* 0x000fea0003800200 */
.L_x_166:
        /* <DEDUP_REMOVED lines=14> */
.L_x_169:
[----:B------:R-:W-:Y:S05]  /*5fd0*/  BSYNC.RECONVERGENT B2 ;  /* 0x0000000000027941 */ /* 0x000fea0003800200 */
.L_x_168:
        /* <DEDUP_REMOVED lines=14> */
.L_x_171:
[----:B------:R-:W-:Y:S05]  /*60c0*/  BSYNC.RECONVERGENT B2 ;  /* 0x0000000000027941 */ /* 0x000fea0003800200 */
.L_x_170:
        /* <DEDUP_REMOVED lines=14> */
.L_x_173:
[----:B------:R-:W-:Y:S05]  /*61b0*/  BSYNC.RECONVERGENT B2 ;  /* 0x0000000000027941 */ /* 0x000fea0003800200 */
.L_x_172:
        /* <DEDUP_REMOVED lines=14> */
.L_x_175:
[----:B------:R-:W-:Y:S05]  /*62a0*/  BSYNC.RECONVERGENT B2 ;  /* 0x0000000000027941 */ /* 0x000fea0003800200 */
.L_x_174:
        /* <DEDUP_REMOVED lines=14> */
.L_x_177:
[----:B------:R-:W-:Y:S05]  /*6390*/  BSYNC.RECONVERGENT B2 ;  /* 0x0000000000027941 */ /* 0x000fea0003800200 */
.L_x_176:
        /* <DEDUP_REMOVED lines=14> */
.L_x_179:
[----:B------:R-:W-:Y:S05]  /*6480*/  BSYNC.RECONVERGENT B2 ;  /* 0x0000000000027941 */ /* 0x000fea0003800200 */
.L_x_178:
        /* <DEDUP_REMOVED lines=14> */
.L_x_181:
[----:B------:R-:W-:Y:S05]  /*6570*/  BSYNC.RECONVERGENT B2 ;  /* 0x0000000000027941 */ /* 0x000fea0003800200 */
.L_x_180:
        /* <DEDUP_REMOVED lines=14> */
.L_x_183:
[----:B------:R-:W-:Y:S05]  /*6660*/  BSYNC.RECONVERGENT B2 ;  /* 0x0000000000027941 */ /* 0x000fea0003800200 */
.L_x_182:
        /* <DEDUP_REMOVED lines=14> */
.L_x_185:
[----:B------:R-:W-:Y:S05]  /*6750*/  BSYNC.RECONVERGENT B2 ;  /* 0x0000000000027941 */ /* 0x000fea0003800200 */
.L_x_184:
        /* <DEDUP_REMOVED lines=14> */
.L_x_187:
[----:B------:R-:W-:Y:S05]  /*6840*/  BSYNC.RECONVERGENT B2 ;  /* 0x0000000000027941 */ /* 0x000fea0003800200 */
.L_x_186:
        /* <DEDUP_REMOVED lines=14> */
.L_x_189:
[----:B------:R-:W-:Y:S05]  /*6930*/  BSYNC.RECONVERGENT B2 ;  /* 0x0000000000027941 */ /* 0x000fea0003800200 */
.L_x_188:
        /* <DEDUP_REMOVED lines=14> */
.L_x_191:
[----:B------:R-:W-:Y:S05]  /*6a20*/  BSYNC.RECONVERGENT B2 ;  /* 0x0000000000027941 */ /* 0x000fea0003800200 */
.L_x_190:
        /* <DEDUP_REMOVED lines=14> */
.L_x_193:
[----:B------:R-:W-:Y:S05]  /*6b10*/  BSYNC.RECONVERGENT B2 ;  /* 0x0000000000027941 */ /* 0x000fea0003800200 */
.L_x_192:
        /* <DEDUP_REMOVED lines=14> */
.L_x_195:
[----:B------:R-:W-:Y:S05]  /*6c00*/  BSYNC.RECONVERGENT B2 ;  /* 0x0000000000027941 */ /* 0x000fea0003800200 */
.L_x_194:
        /* <DEDUP_REMOVED lines=14> */
.L_x_197:
[----:B------:R-:W-:Y:S05]  /*6cf0*/  BSYNC.RECONVERGENT B2 ;  /* 0x0000000000027941 */ /* 0x000fea0003800200 */
.L_x_196:
        /* <DEDUP_REMOVED lines=14> */
.L_x_199:
[----:B------:R-:W-:Y:S05]  /*6de0*/  BSYNC.RECONVERGENT B2 ;  /* 0x0000000000027941 */ /* 0x000fea0003800200 */
.L_x_198:
        /* <DEDUP_REMOVED lines=14> */
.L_x_201:
[----:B------:R-:W-:Y:S05]  /*6ed0*/  BSYNC.RECONVERGENT B2 ;  /* 0x0000000000027941 */ /* 0x000fea0003800200 */
.L_x_200:
        /* <DEDUP_REMOVED lines=14> */
.L_x_203:
[----:B------:R-:W-:Y:S05]  /*6fc0*/  BSYNC.RECONVERGENT B2 ;  /* 0x0000000000027941 */ /* 0x000fea0003800200 */
.L_x_202:
        /* <DEDUP_REMOVED lines=14> */
.L_x_205:
[----:B------:R-:W-:Y:S05]  /*70b0*/  BSYNC.RECONVERGENT B2 ;  /* 0x0000000000027941 */ /* 0x000fea0003800200 */
.L_x_204:
        /* <DEDUP_REMOVED lines=14> */
.L_x_207:
[----:B------:R-:W-:Y:S05]  /*71a0*/  BSYNC.RECONVERGENT B2 ;  /* 0x0000000000027941 */ /* 0x000fea0003800200 */
.L_x_206:
        /* <DEDUP_REMOVED lines=14> */
.L_x_209:
[----:B------:R-:W-:Y:S05]  /*7290*/  BSYNC.RECONVERGENT B2 ;  /* 0x0000000000027941 */ /* 0x000fea0003800200 */
.L_x_208:
        /* <DEDUP_REMOVED lines=14> */
.L_x_211:
[----:B------:R-:W-:Y:S05]  /*7380*/  BSYNC.RECONVERGENT B2 ;  /* 0x0000000000027941 */ /* 0x000fea0003800200 */
.L_x_210:
        /* <DEDUP_REMOVED lines=14> */
.L_x_213:
[----:B------:R-:W-:Y:S05]  /*7470*/  BSYNC.RECONVERGENT B2 ;  /* 0x0000000000027941 */ /* 0x000fea0003800200 */
.L_x_212:
        /* <DEDUP_REMOVED lines=14> */
.L_x_215:
[----:B------:R-:W-:Y:S05]  /*7560*/  BSYNC.RECONVERGENT B2 ;  /* 0x0000000000027941 */ /* 0x000fea0003800200 */
.L_x_214:
        /* <DEDUP_REMOVED lines=14> */
.L_x_217:
[----:B------:R-:W-:Y:S05]  /*7650*/  BSYNC.RECONVERGENT B2 ;  /* 0x0000000000027941 */ /* 0x000fea0003800200 */
.L_x_216:
        /* <DEDUP_REMOVED lines=14> */
.L_x_219:
[----:B------:R-:W-:Y:S05]  /*7740*/  BSYNC.RECONVERGENT B2 ;  /* 0x0000000000027941 */ /* 0x000fea0003800200 */
.L_x_218:
        /* <DEDUP_REMOVED lines=14> */
.L_x_221:
[----:B------:R-:W-:Y:S05]  /*7830*/  BSYNC.RECONVERGENT B2 ;  /* 0x0000000000027941 */ /* 0x000fea0003800200 */
.L_x_220:
        /* <DEDUP_REMOVED lines=14> */
.L_x_223:
[----:B------:R-:W-:Y:S05]  /*7920*/  BSYNC.RECONVERGENT B2 ;  /* 0x0000000000027941 */ /* 0x000fea0003800200 */
.L_x_222:
        /* <DEDUP_REMOVED lines=14> */
.L_x_225:
[----:B------:R-:W-:Y:S05]  /*7a10*/  BSYNC.RECONVERGENT B2 ;  /* 0x0000000000027941 */ /* 0x000fea0003800200 */
.L_x_224:
        /* <DEDUP_REMOVED lines=14> */
.L_x_227:
[----:B------:R-:W-:Y:S05]  /*7b00*/  BSYNC.RECONVERGENT B2 ;  /* 0x0000000000027941 */ /* 0x000fea0003800200 */
.L_x_226:
        /* <DEDUP_REMOVED lines=14> */
.L_x_229:
[----:B------:R-:W-:Y:S05]  /*7bf0*/  BSYNC.RECONVERGENT B2 ;  /* 0x0000000000027941 */ /* 0x000fea0003800200 */
.L_x_228:
        /* <DEDUP_REMOVED lines=14> */
.L_x_231:
[----:B------:R-:W-:Y:S05]  /*7ce0*/  BSYNC.RECONVERGENT B2 ;  /* 0x0000000000027941 */ /* 0x000fea0003800200 */
.L_x_230:
        /* <DEDUP_REMOVED lines=14> */
.L_x_233:
[----:B------:R-:W-:Y:S05]  /*7dd0*/  BSYNC.RECONVERGENT B2 ;  /* 0x0000000000027941 */ /* 0x000fea0003800200 */
.L_x_232:
        /* <DEDUP_REMOVED lines=14> */
.L_x_235:
[----:B------:R-:W-:Y:S05]  /*7ec0*/  BSYNC.RECONVERGENT B2 ;  /* 0x0000000000027941 */ /* 0x000fea0003800200 */
.L_x_234:
        /* <DEDUP_REMOVED lines=14> */
.L_x_237:
[----:B------:R-:W-:Y:S05]  /*7fb0*/  BSYNC.RECONVERGENT B2 ;  /* 0x0000000000027941 */ /* 0x000fea0003800200 */
.L_x_236:
        /* <DEDUP_REMOVED lines=14> */
.L_x_239:
[----:B------:R-:W-:Y:S05]  /*80a0*/  BSYNC.RECONVERGENT B2 ;  /* 0x0000000000027941 */ /* 0x000fea0003800200 */
.L_x_238:
        /* <DEDUP_REMOVED lines=14> */
.L_x_241:
[----:B------:R-:W-:Y:S05]  /*8190*/  BSYNC.RECONVERGENT B2 ;  /* 0x0000000000027941 */ /* 0x000fea0003800200 */
.L_x_240:
        /* <DEDUP_REMOVED lines=14> */
.L_x_243:
[----:B------:R-:W-:Y:S05]  /*8280*/  BSYNC.RECONVERGENT B2 ;  /* 0x0000000000027941 */ /* 0x000fea0003800200 */
.L_x_242:
        /* <DEDUP_REMOVED lines=14> */
.L_x_245:
[----:B------:R-:W-:Y:S05]  /*8370*/  BSYNC.RECONVERGENT B2 ;  /* 0x0000000000027941 */ /* 0x000fea0003800200 */
.L_x_244:
        /* <DEDUP_REMOVED lines=14> */
.L_x_247:
[----:B------:R-:W-:Y:S05]  /*8460*/  BSYNC.RECONVERGENT B2 ;  /* 0x0000000000027941 */ /* 0x000fea0003800200 */
.L_x_246:
        /* <DEDUP_REMOVED lines=14> */
.L_x_249:
[----:B------:R-:W-:Y:S05]  /*8550*/  BSYNC.RECONVERGENT B2 ;  /* 0x0000000000027941 */ /* 0x000fea0003800200 */
.L_x_248:
        /* <DEDUP_REMOVED lines=14> */
.L_x_251:
[----:B------:R-:W-:Y:S05]  /*8640*/  BSYNC.RECONVERGENT B2 ;  /* 0x0000000000027941 */ /* 0x000fea0003800200 */
.L_x_250:
        /* <DEDUP_REMOVED lines=14> */
.L_x_253:
[----:B------:R-:W-:Y:S05]  /*8730*/  BSYNC.RECONVERGENT B2 ;  /* 0x0000000000027941 */ /* 0x000fea0003800200 */
.L_x_252:
        /* <DEDUP_REMOVED lines=14> */
.L_x_255:
[----:B------:R-:W-:Y:S05]  /*8820*/  BSYNC.RECONVERGENT B2 ;  /* 0x0000000000027941 */ /* 0x000fea0003800200 */
.L_x_254:
        /* <DEDUP_REMOVED lines=14> */
.L_x_257:
[----:B------:R-:W-:Y:S05]  /*8910*/  BSYNC.RECONVERGENT B2 ;  /* 0x0000000000027941 */ /* 0x000fea0003800200 */
.L_x_256:
        /* <DEDUP_REMOVED lines=14> */
.L_x_259:
[----:B------:R-:W-:Y:S05]  /*8a00*/  BSYNC.RECONVERGENT B2 ;  /* 0x0000000000027941 */ /* 0x000fea0003800200 */
.L_x_258:
        /* <DEDUP_REMOVED lines=14> */
.L_x_261:
[----:B------:R-:W-:Y:S05]  /*8af0*/  BSYNC.RECONVERGENT B2 ;  /* 0x0000000000027941 */ /* 0x000fea0003800200 */
.L_x_260:
        /* <DEDUP_REMOVED lines=14> */
.L_x_263:
[----:B------:R-:W-:Y:S05]  /*8be0*/  BSYNC.RECONVERGENT B2 ;  /* 0x0000000000027941 */ /* 0x000fea0003800200 */
.L_x_262:
        /* <DEDUP_REMOVED lines=14> */
.L_x_265:
[----:B------:R-:W-:Y:S05]  /*8cd0*/  BSYNC.RECONVERGENT B2 ;  /* 0x0000000000027941 */ /* 0x000fea0003800200 */
.L_x_264:
        /* <DEDUP_REMOVED lines=14> */
.L_x_267:
[----:B------:R-:W-:Y:S05]  /*8dc0*/  BSYNC.RECONVERGENT B2 ;  /* 0x0000000000027941 */ /* 0x000fea0003800200 */
.L_x_266:
        /* <DEDUP_REMOVED lines=14> */
.L_x_269:
[----:B------:R-:W-:Y:S05]  /*8eb0*/  BSYNC.RECONVERGENT B2 ;  /* 0x0000000000027941 */ /* 0x000fea0003800200 */
.L_x_268:
        /* <DEDUP_REMOVED lines=14> */
.L_x_271:
[----:B------:R-:W-:Y:S05]  /*8fa0*/  BSYNC.RECONVERGENT B2 ;  /* 0x0000000000027941 */ /* 0x000fea0003800200 */
.L_x_270:
        /* <DEDUP_REMOVED lines=14> */
.L_x_273:
[----:B------:R-:W-:Y:S05]  /*9090*/  BSYNC.RECONVERGENT B2 ;  /* 0x0000000000027941 */ /* 0x000fea0003800200 */
.L_x_272:
        /* <DEDUP_REMOVED lines=14> */
.L_x_275:
[----:B------:R-:W-:Y:S05]  /*9180*/  BSYNC.RECONVERGENT B2 ;  /* 0x0000000000027941 */ /* 0x000fea0003800200 */
.L_x_274:
        /* <DEDUP_REMOVED lines=14> */
.L_x_277:
[----:B------:R-:W-:Y:S05]  /*9270*/  BSYNC.RECONVERGENT B2 ;  /* 0x0000000000027941 */ /* 0x000fea0003800200 */
.L_x_276:
        /* <DEDUP_REMOVED lines=14> */
.L_x_279:
[----:B------:R-:W-:Y:S05]  /*9360*/  BSYNC.RECONVERGENT B2 ;  /* 0x0000000000027941 */ /* 0x000fea0003800200 */
.L_x_278:
        /* <DEDUP_REMOVED lines=14> */
.L_x_281:
[----:B------:R-:W-:Y:S05]  /*9450*/  BSYNC.RECONVERGENT B2 ;  /* 0x0000000000027941 */ /* 0x000fea0003800200 */
.L_x_280:
        /* <DEDUP_REMOVED lines=14> */
.L_x_283:
[----:B------:R-:W-:Y:S05]  /*9540*/  BSYNC.RECONVERGENT B2 ;  /* 0x0000000000027941 */ /* 0x000fea0003800200 */
.L_x_282:
        /* <DEDUP_REMOVED lines=14> */
.L_x_285:
[----:B------:R-:W-:Y:S05]  /*9630*/  BSYNC.RECONVERGENT B2 ;  /* 0x0000000000027941 */ /* 0x000fea0003800200 */
.L_x_284:
        /* <DEDUP_REMOVED lines=14> */
.L_x_287:
[----:B------:R-:W-:Y:S05]  /*9720*/  BSYNC.RECONVERGENT B2 ;  /* 0x0000000000027941 */ /* 0x000fea0003800200 */
.L_x_286:
        /* <DEDUP_REMOVED lines=14> */
.L_x_289:
[----:B------:R-:W-:Y:S05]  /*9810*/  BSYNC.RECONVERGENT B2 ;  /* 0x0000000000027941 */ /* 0x000fea0003800200 */
.L_x_288:
        /* <DEDUP_REMOVED lines=14> */
.L_x_291:
[----:B------:R-:W-:Y:S05]  /*9900*/  BSYNC.RECONVERGENT B2 ;  /* 0x0000000000027941 */ /* 0x000fea0003800200 */
.L_x_290:
        /* <DEDUP_REMOVED lines=14> */
.L_x_293:
[----:B------:R-:W-:Y:S05]  /*99f0*/  BSYNC.RECONVERGENT B2 ;  /* 0x0000000000027941 */ /* 0x000fea0003800200 */
.L_x_292:
        /* <DEDUP_REMOVED lines=14> */
.L_x_295:
[----:B------:R-:W-:Y:S05]  /*9ae0*/  BSYNC.RECONVERGENT B2 ;  /* 0x0000000000027941 */ /* 0x000fea0003800200 */
.L_x_294:
        /* <DEDUP_REMOVED lines=14> */
.L_x_297:
[----:B------:R-:W-:Y:S05]  /*9bd0*/  BSYNC.RECONVERGENT B2 ;  /* 0x0000000000027941 */ /* 0x000fea0003800200 */
.L_x_296:
        /* <DEDUP_REMOVED lines=14> */
.L_x_299:
[----:B------:R-:W-:Y:S05]  /*9cc0*/  BSYNC.RECONVERGENT B2 ;  /* 0x0000000000027941 */ /* 0x000fea0003800200 */
.L_x_298:
        /* <DEDUP_REMOVED lines=14> */
.L_x_301:
[----:B------:R-:W-:Y:S05]  /*9db0*/  BSYNC.RECONVERGENT B2 ;  /* 0x0000000000027941 */ /* 0x000fea0003800200 */
.L_x_300:
        /* <DEDUP_REMOVED lines=14> */
.L_x_303:
[----:B------:R-:W-:Y:S05]  /*9ea0*/  BSYNC.RECONVERGENT B2 ;  /* 0x0000000000027941 */ /* 0x000fea0003800200 */
.L_x_302:
        /* <DEDUP_REMOVED lines=14> */
.L_x_305:
[----:B------:R-:W-:Y:S05]  /*9f90*/  BSYNC.RECONVERGENT B2 ;  /* 0x0000000000027941 */ /* 0x000fea0003800200 */
.L_x_304:
        /* <DEDUP_REMOVED lines=14> */
.L_x_307:
[----:B------:R-:W-:Y:S05]  /*a080*/  BSYNC.RECONVERGENT B2 ;  /* 0x0000000000027941 */ /* 0x000fea0003800200 */
.L_x_306:
        /* <DEDUP_REMOVED lines=14> */
.L_x_309:
[----:B------:R-:W-:Y:S05]  /*a170*/  BSYNC.RECONVERGENT B2 ;  /* 0x0000000000027941 */ /* 0x000fea0003800200 */
.L_x_308:
[----:B-----5:R-:W-:Y:S01]  /*a180*/  ISETP.NE.U32.AND P0, PT, R14, -0x1, PT ;  /* 0xffffffff0e00780c */ /* 0x020fe20003f05070 */
[----:B------:R-:W-:-:S03]  /*a190*/  IMAD.MOV.U32 R2, RZ, RZ, 0x7e ;  /* 0x0000007eff027424 */ /* 0x000fc600078e00ff */
[----:B------:R-:W-:-:S13]  /*a1a0*/  ISETP.NE.AND.EX P0, PT, R15, -0x1, PT, P0 ;  /* 0xffffffff0f00780c */ /* 0x000fda0003f05300 */
[----:B------:R-:W-:Y:S05]  /*a1b0*/  @!P0 BRA `(.L_x_57) ;  /* 0x0000000000388947 */ /* 0x000fea0003800000 */
[----:B------:R-:W0:Y:S01]  /*a1c0*/  LD.E.64 R14, desc[UR4][R6.64] ;  /* 0x00000004060e7980 */ /* 0x000e22000c101b00 */
[----:B------:R-:W-:Y:S03]  /*a1d0*/  BSSY.RECONVERGENT B2, `(.L_x_310) ;  /* 0x0000009000027945 */ /* 0x000fe60003800200 */
[----:B0-----:R0:W5:Y:S02]  /*a1e0*/  ATOM.E.CAS.64.STRONG.GPU P0, R22, [R14+0x3f8], R8, R10 ;  /* 0x0003f8080e16738b */ /* 0x001164000010e50a */
[----:B0-----:R-:W-:Y:S05]  /*a1f0*/  @P0 BRA `(.L_x_311) ;  /* 0x0000000000180947 */ /* 0x001fea0003800000 */
[----:B-----5:R-:W2:Y:S02]  /*a200*/  LD.E.64 R22, [R14+0x3f8] ;  /* 0x000003f80e167980 */ /* 0x020ea40000100b00 */
[----:B--2---:R-:W-:-:S04]  /*a210*/  ISETP.EQ.U32.AND P0, PT, R22, -0x1, PT ;  /* 0xffffffff1600780c */ /* 0x004fc80003f02070 */
[----:B------:R-:W-:-:S04]  /*a220*/  ISETP.EQ.U32.AND.EX P0, PT, R23, -0x1, PT, P0 ;  /* 0xffffffff1700780c */ /* 0x000fc80003f02100 */
[----:B------:R-:W-:Y:S02]  /*a230*/  SEL R8, R10, R22, P0 ;  /* 0x000000160a087207 */ /* 0x000fe40000000000 */
[----:B------:R-:W-:-:S05]  /*a240*/  SEL R9, R11, R23, P0 ;  /* 0x000000170b097207 */ /* 0x000fca0000000000 */
[----:B------:R0:W-:Y:S02]  /*a250*/  ST.E.64 [R14+0x3f8], R8 ;  /* 0x000003f80e007385 */ /* 0x0001e40000100b08 */
.L_x_311:
[----:B------:R-:W-:Y:S05]  /*a260*/  BSYNC.RECONVERGENT B2 ;  /* 0x0000000000027941 */ /* 0x000fea0003800200 */
.L_x_310:
[----:B-----5:R-:W-:-:S04]  /*a270*/  ISETP.NE.U32.AND P0, PT, R22, -0x1, PT ;  /* 0xffffffff1600780c */ /* 0x020fc80003f05070 */
[----:B------:R-:W-:-:S04]  /*a280*/  ISETP.NE.AND.EX P0, PT, R23, -0x1, PT, P0 ;  /* 0xffffffff1700780c */ /* 0x000fc80003f05300 */
[----:B------:R-:W-:-:S09]  /*a290*/  SEL R2, R12, 0x7f, P0 ;  /* 0x0000007f0c027807 */ /* 0x000fd20000000000 */
.L_x_57:
[----:B------:R-:W-:Y:S05]  /*a2a0*/  BSYNC.RECONVERGENT B1 ;  /* 0x0000000000017941 */ /* 0x000fea0003800200 */
.L_x_56:
[----:B0-----:R-:W2:Y:S04]  /*a2b0*/  LDG.E.64.CONSTANT R14, desc[UR4][R18.64] ;  /* 0x00000004120e7981 */ /* 0x001ea8000c1e9b00 */
[----:B------:R-:W2:Y:S01]  /*a2c0*/  LD.E.64 R8, desc[UR4][R6.64+0x30] ;  /* 0x0000300406087980 */ /* 0x000ea2000c101b00 */
[----:B------:R-:W-:Y:S01]  /*a2d0*/  LOP3.LUT P0, R12, R5, 0xff, RZ, 0xc0, !PT ;  /* 0x000000ff050c7812 */ /* 0x000fe2000780c0ff */
[----:B------:R-:W-:Y:S04]  /*a2e0*/  BSSY.RECONVERGENT B1, `(.L_x_312) ;  /* 0x0000092000017945 */ /* 0x000fe80003800200 */
[----:B------:R-:W-:Y:S01]  /*a2f0*/  BSSY.RELIABLE B2, `(.L_x_313) ;  /* 0x0000013000027945 */ /* 0x000fe20003800100 */
[----:B--2---:R-:W-:-:S04]  /*a300*/  ISETP.GE.U32.AND P1, PT, R14, R8, PT ;  /* 0x000000080e00720c */ /* 0x004fc80003f26070 */
[----:B------:R-:W-:-:S13]  /*a310*/  ISETP.GE.U32.OR.EX P0, PT, R15, R9, P0, P1 ;  /* 0x000000090f00720c */ /* 0x000fda0000706510 */
[----:B------:R-:W-:Y:S05]  /*a320*/  @P0 BRA `(.L_x_314) ;  /* 0x0000000000140947 */ /* 0x000fea0003800000 */
[----:B------:R-:W2:Y:S02]  /*a330*/  LD.E R8, desc[UR4][R6.64+0x3c] ;  /* 0x00003c0406087980 */ /* 0x000ea4000c101900 */
[----:B--2---:R-:W-:-:S13]  /*a340*/  ISETP.GE.U32.AND P0, PT, R8, 0x80, PT ;  /* 0x000000800800780c */ /* 0x004fda0003f06070 */
[----:B------:R-:W-:Y:S05]  /*a350*/  @P0 BREAK.RELIABLE B2 ;  /* 0x0000000000020942 */ /* 0x000fea0003800100 */
[----:B------:R-:W-:Y:S05]  /*a360*/  @!P0 BRA `(.L_x_315) ;  /* 0x00000000000c8947 */ /* 0x000fea0003800000 */
[----:B------:R-:W-:Y:S05]  /*a370*/  BRA `(.L_x_316) ;  /* 0x0000000800207947 */ /* 0x000fea0003800000 */
.L_x_314:
[----:B------:R-:W-:-:S13]  /*a380*/  ISETP.NE.AND P0, PT, R12, RZ, PT ;  /* 0x000000ff0c00720c */ /* 0x000fda0003f05270 */
[----:B------:R-:W-:Y:S05]  /*a390*/  @P0 BRA `(.L_x_317) ;  /* 0x0000000000200947 */ /* 0x000fea0003800000 */
.L_x_315:
[----:B------:R-:W-:Y:S01]  /*a3a0*/  ISETP.NE.AND P0, PT, R2, -0x1, PT ;  /* 0xffffffff0200780c */ /* 0x000fe20003f05270 */
[----:B------:R-:W-:Y:S01]  /*a3b0*/  BSSY.RECONVERGENT B3, `(.L_x_318) ;  /* 0x0000004000037945 */ /* 0x000fe20003800200 */
[----:B------:R-:W-:-:S11]  /*a3c0*/  IMAD.MOV.U32 R9, RZ, RZ, 0x80 ;  /* 0x00000080ff097424 */ /* 0x000fd600078e00ff */
[----:B------:R-:W-:Y:S05]  /*a3d0*/  @P0 BRA `(.L_x_319) ;  /* 0x0000000000040947 */ /* 0x000fea0003800000 */
[----:B------:R0:W5:Y:S02]  /*a3e0*/  LD.E R2, desc[UR4][R6.64+0x38] ;  /* 0x0000380406027980 */ /* 0x000164000c101900 */
.L_x_319:
[----:B------:R-:W-:Y:S05]  /*a3f0*/  BSYNC.RECONVERGENT B3 ;  /* 0x0000000000037941 */ /* 0x000fea0003800200 */
.L_x_318:
[----:B------:R1:W-:Y:S04]  /*a400*/  ATOM.E.ADD.STRONG.GPU PT, RZ, desc[UR4][R6.64+0x3c], R13 ;  /* 0x80003c0d06ff798a */ /* 0x0003e800081ef104 */
[----:B------:R1:W-:Y:S02]  /*a410*/  ATOM.E.MIN.S32.STRONG.GPU PT, RZ, desc[UR4][R6.64+0x3c], R9 ;  /* 0x80003c0906ff798a */ /* 0x0003e400089ef304 */
.L_x_317:
[----:B------:R-:W-:Y:S05]  /*a420*/  BSYNC.RELIABLE B2 ;  /* 0x0000000000027941 */ /* 0x000fea0003800100 */
.L_x_313:
[----:B-1----:R-:W2:Y:S02]  /*a430*/  LD.E.64 R8, desc[UR4][R6.64] ;  /* 0x0000000406087980 */ /* 0x002ea4000c101b00 */
[----:B--2--5:R-:W-:-:S05]  /*a440*/  IMAD.WIDE R12, R2, 0x8, R8 ;  /* 0x00000008020c7825 */ /* 0x024fca00078e0208 */
[----:B------:R1:W-:Y:S04]  /*a450*/  ATOM.E.EXCH.64.STRONG.GPU P0, RZ, desc[UR4][R12.64], R10 ;  /* 0x8000000a0cff798a */ /* 0x0003e8000c10f504 */
[----:B-1----:R1:W-:Y:S04]  /*a460*/  @!P0 ST.E.64 desc[UR4][R12.64], R10 ;  /* 0x0000000a0c008985 */ /* 0x0023e8000c101b04 */
[----:B------:R-:W2:Y:S02]  /*a470*/  LD.E.64 R8, desc[UR4][R6.64+0x8] ;  /* 0x0000080406087980 */ /* 0x000ea4000c101b00 */
[----:B--2---:R-:W-:-:S05]  /*a480*/  IMAD.WIDE R22, R2, 0x8, R8 ;  /* 0x0000000802167825 */ /* 0x004fca00078e0208 */
[----:B------:R2:W-:Y:S01]  /*a490*/  ATOM.E.EXCH.64.STRONG.GPU P0, RZ, desc[UR4][R22.64], R14 ;  /* 0x8000000e16ff798a */ /* 0x0005e2000c10f504 */
[----:B------:R-:W-:Y:S01]  /*a4a0*/  BSSY.RECONVERGENT B2, `(.L_x_320) ;  /* 0x000006d000027945 */ /* 0x000fe20003800200 */
[----:B------:R-:W-:Y:S02]  /*a4b0*/  IMAD.MOV.U32 R25, RZ, RZ, -0x1 ;  /* 0xffffffffff197424 */ /* 0x000fe400078e00ff */
[----:B--2---:R1:W-:Y:S04]  /*a4c0*/  @!P0 ST.E.64 desc[UR4][R22.64], R14 ;  /* 0x0000000e16008985 */ /* 0x0043e8000c101b04 */
[----:B------:R1:W5:Y:S01]  /*a4d0*/  LD.E.64 R8, desc[UR4][R6.64] ;  /* 0x0000000406087980 */ /* 0x000362000c101b00 */
[----:B------:R-:W-:Y:S02]  /*a4e0*/  IMAD.MOV.U32 R27, RZ, RZ, -0x1 ;  /* 0xffffffffff1b7424 */ /* 0x000fe400078e00ff */
[----:B------:R-:W-:-:S02]  /*a4f0*/  IMAD.MOV.U32 R29, RZ, RZ, RZ ;  /* 0x000000ffff1d7224 */ /* 0x000fc400078e00ff */
[----:B------:R-:W-:-:S07]  /*a500*/  IMAD.MOV.U32 R24, RZ, RZ, RZ ;  /* 0x000000ffff187224 */ /* 0x000fce00078e00ff */
.L_x_322:
[----:B-1---5:R-:W-:-:S05]  /*a510*/  IMAD.WIDE.U32 R12, R29, 0x8, R8 ;  /* 0x000000081d0c7825 */ /* 0x022fca00078e0008 */
[----:B------:R-:W2:Y:S02]  /*a520*/  LD.E.64 R14, desc[UR4][R12.64] ;  /* 0x000000040c0e7980 */ /* 0x000ea4000c101b00 */
[----:B--2---:R-:W-:-:S04]  /*a530*/  ISETP.NE.U32.AND P0, PT, R14, -0x1, PT ;  /* 0xffffffff0e00780c */ /* 0x004fc80003f05070 */
[----:B------:R-:W-:-:S13]  /*a540*/  ISETP.NE.AND.EX P0, PT, R15, -0x1, PT, P0 ;  /* 0xffffffff0f00780c */ /* 0x000fda0003f05300 */
[----:B------:R-:W-:Y:S05]  /*a550*/  @!P0 BRA `(.L_x_321) ;  /* 0x0000000400848947 */ /* 0x000fea0003800000 */
[----:B------:R-:W2:Y:S02]  /*a560*/  LD.E.64 R14, desc[UR4][R6.64+0x8] ;  /* 0x00000804060e7980 */ /* 0x000ea4000c101b00 */
[----:B--2---:R-:W-:-:S05]  /*a570*/  IMAD.WIDE.U32 R14, R29, 0x8, R14 ;  /* 0x000000081d0e7825 */ /* 0x004fca00078e000e */
[----:B------:R-:W2:Y:S02]  /*a580*/  LD.E.64 R22, desc[UR4][R14.64] ;  /* 0x000000040e167980 */ /* 0x000ea4000c101b00 */
[CC--:B--2---:R-:W-:Y:S02]  /*a590*/  ISETP.LT.U32.AND P1, PT, R22.reuse, R25.reuse, PT ;  /* 0x000000191600720c */ /* 0x0c4fe40003f21070 */
[C---:B------:R-:W-:Y:S02]  /*a5a0*/  ISETP.GE.U32.AND P0, PT, R22.reuse, R25, PT ;  /* 0x000000191600720c */ /* 0x040fe40003f06070 */
[CC--:B------:R-:W-:Y:S02]  /*a5b0*/  ISETP.LT.U32.AND.EX P1, PT, R23.reuse, R27.reuse, PT, P1 ;  /* 0x0000001b1700720c */ /* 0x0c0fe40003f21110 */
[----:B------:R-:W-:Y:S02]  /*a5c0*/  ISETP.GE.U32.AND.EX P0, PT, R23, R27, PT, P0 ;  /* 0x0000001b1700720c */ /* 0x000fe40003f06100 */
[----:B------:R-:W-:-:S02]  /*a5d0*/  SEL R25, R22, R25, P1 ;  /* 0x0000001916197207 */ /* 0x000fc40000800000 */
[----:B------:R-:W-:Y:S02]  /*a5e0*/  SEL R27, R23, R27, P1 ;  /* 0x0000001b171b7207 */ /* 0x000fe40000800000 */
[----:B------:R-:W2:Y:S01]  /*a5f0*/  LD.E.64 R22, desc[UR4][R12.64+0x8] ;  /* 0x000008040c167980 */ /* 0x000ea2000c101b00 */
[----:B------:R-:W-:Y:S02]  /*a600*/  SEL R24, R29, R24, !P0 ;  /* 0x000000181d187207 */ /* 0x000fe40004000000 */
[----:B--2---:R-:W-:-:S04]  /*a610*/  ISETP.NE.U32.AND P1, PT, R22, -0x1, PT ;  /* 0xffffffff1600780c */ /* 0x004fc80003f25070 */
[----:B------:R-:W-:-:S13]  /*a620*/  ISETP.NE.AND.EX P1, PT, R23, -0x1, PT, P1 ;  /* 0xffffffff1700780c */ /* 0x000fda0003f25310 */
[----:B------:R-:W-:Y:S05]  /*a630*/  @!P1 BRA `(.L_x_321) ;  /* 0x00000004004c9947 */ /* 0x000fea0003800000 */
[----:B------:R-:W2:Y:S02]  /*a640*/  LD.E.64 R22, desc[UR4][R14.64+0x8] ;  /* 0x000008040e167980 */ /* 0x000ea4000c101b00 */
[CC--:B--2---:R-:W-:Y:S02]  /*a650*/  ISETP.LT.U32.AND P1, PT, R22.reuse, R25.reuse, PT ;  /* 0x000000191600720c */ /* 0x0c4fe40003f21070 */
[C---:B------:R-:W-:Y:S02]  /*a660*/  ISETP.GE.U32.AND P0, PT, R22.reuse, R25, PT ;  /* 0x000000191600720c */ /* 0x040fe40003f06070 */
[CC--:B------:R-:W-:Y:S02]  /*a670*/  ISETP.LT.U32.AND.EX P1, PT, R23.reuse, R27.reuse, PT, P1 ;  /* 0x0000001b1700720c */ /* 0x0c0fe40003f21110 */
[----:B------:R-:W-:Y:S02]  /*a680*/  ISETP.GE.U32.AND.EX P0, PT, R23, R27, PT, P0 ;  /* 0x0000001b1700720c */ /* 0x000fe40003f06100 */
[----:B------:R-:W-:-:S02]  /*a690*/  SEL R25, R22, R25, P1 ;  /* 0x0000001916197207 */ /* 0x000fc40000800000 */
[----:B------:R-:W-:Y:S02]  /*a6a0*/  SEL R27, R23, R27, P1 ;  /* 0x0000001b171b7207 */ /* 0x000fe40000800000 */
[----:B------:R-:W2:Y:S07]  /*a6b0*/  LD.E.64 R22, desc[UR4][R12.64+0x10] ;  /* 0x000010040c167980 */ /* 0x000eae000c101b00 */
[----:B------:R-:W-:Y:S01]  /*a6c0*/  @!P0 VIADD R24, R29, 0x1 ;  /* 0x000000011d188836 */ /* 0x000fe20000000000 */
        /* <DEDUP_REMOVED lines=51> */
[----:B------:R-:W2:Y:S04]  /*aa00*/  LD.E.64 R12, desc[UR4][R12.64+0x38] ;  /* 0x000038040c0c7980 */ /* 0x000ea8000c101b00 */
[----:B------:R-:W3:Y:S01]  /*aa10*/  LD.E.64 R22, desc[UR4][R14.64+0x30] ;  /* 0x000030040e167980 */ /* 0x000ee2000c101b00 */
[----:B--2---:R-:W-:Y:S02]  /*aa20*/  ISETP.NE.U32.AND P0, PT, R12, -0x1, PT ;  /* 0xffffffff0c00780c */ /* 0x004fe40003f05070 */
[----:B---3--:R-:W-:Y:S02]  /*aa30*/  ISETP.GE.U32.AND P1, PT, R22, R25, PT ;  /* 0x000000191600720c */ /* 0x008fe40003f26070 */
[----:B------:R-:W-:Y:S02]  /*aa40*/  ISETP.NE.AND.EX P0, PT, R13, -0x1, PT, P0 ;  /* 0xffffffff0d00780c */ /* 0x000fe40003f05300 */
[----:B------:R-:W-:-:S02]  /*aa50*/  ISETP.GE.U32.AND.EX P1, PT, R23, R27, PT, P1 ;  /* 0x0000001b1700720c */ /* 0x000fc40003f26110 */
[----:B------:R-:W-:-:S04]  /*aa60*/  ISETP.LT.U32.AND P2, PT, R22, R25, PT ;  /* 0x000000191600720c */ /* 0x000fc80003f41070 */
[----:B------:R-:W-:-:S04]  /*aa70*/  ISETP.LT.U32.AND.EX P2, PT, R23, R27, PT, P2 ;  /* 0x0000001b1700720c */ /* 0x000fc80003f41120 */
[----:B------:R-:W-:Y:S02]  /*aa80*/  SEL R25, R22, R25, P2 ;  /* 0x0000001916197207 */ /* 0x000fe40001000000 */
[----:B------:R-:W-:Y:S01]  /*aa90*/  SEL R27, R23, R27, P2 ;  /* 0x0000001b171b7207 */ /* 0x000fe20001000000 */
[----:B------:R-:W-:Y:S01]  /*aaa0*/  @!P1 VIADD R24, R29, 0x6 ;  /* 0x000000061d189836 */ /* 0x000fe20000000000 */
[----:B------:R-:W-:Y:S06]  /*aab0*/  @!P0 BRA `(.L_x_321) ;  /* 0x00000000002c8947 */ /* 0x000fec0003800000 */
[----:B------:R-:W2:Y:S02]  /*aac0*/  LD.E.64 R14, desc[UR4][R14.64+0x38] ;  /* 0x000038040e0e7980 */ /* 0x000ea4000c101b00 */
[CC--:B--2---:R-:W-:Y:S02]  /*aad0*/  ISETP.GE.U32.AND P0, PT, R14.reuse, R25.reuse, PT ;  /* 0x000000190e00720c */ /* 0x0c4fe40003f06070 */
[----:B------:R-:W-:Y:S02]  /*aae0*/  ISETP.LT.U32.AND P1, PT, R14, R25, PT ;  /* 0x000000190e00720c */ /* 0x000fe40003f21070 */
[----:B------:R-:W-:-:S13]  /*aaf0*/  ISETP.GE.U32.AND.EX P0, PT, R15, R27, PT, P0 ;  /* 0x0000001b0f00720c */ /* 0x000fda0003f06100 */
[----:B------:R-:W-:Y:S01]  /*ab00*/  @!P0 VIADD R24, R29, 0x7 ;  /* 0x000000071d188836 */ /* 0x000fe20000000000 */
[----:B------:R-:W-:Y:S01]  /*ab10*/  ISETP.LT.U32.AND.EX P0, PT, R15, R27, PT, P1 ;  /* 0x0000001b0f00720c */ /* 0x000fe20003f01110 */
[----:B------:R-:W-:-:S03]  /*ab20*/  VIADD R29, R29, 0x8 ;  /* 0x000000081d1d7836 */ /* 0x000fc60000000000 */
[----:B------:R-:W-:Y:S02]  /*ab30*/  SEL R25, R14, R25, P0 ;  /* 0x000000190e197207 */ /* 0x000fe40000000000 */
[----:B------:R-:W-:Y:S02]  /*ab40*/  ISETP.NE.AND P1, PT, R29, 0x80, PT ;  /* 0x000000801d00780c */ /* 0x000fe40003f25270 */
[----:B------:R-:W-:-:S11]  /*ab50*/  SEL R27, R15, R27, P0 ;  /* 0x0000001b0f1b7207 */ /* 0x000fd60000000000 */
[----:B------:R-:W-:Y:S05]  /*ab60*/  @P1 BRA `(.L_x_322) ;  /* 0xfffffff800681947 */ /* 0x000fea000383ffff */
.L_x_321:
[----:B------:R-:W-:Y:S05]  /*ab70*/  BSYNC.RECONVERGENT B2 ;  /* 0x0000000000027941 */ /* 0x000fea0003800200 */
.L_x_320:
[----:B------:R-:W-:Y:S01]  /*ab80*/  IMAD.MOV.U32 R26, RZ, RZ, R25 ;  /* 0x000000ffff1a7224 */ /* 0x000fe200078e0019 */
[----:B------:R-:W-:Y:S04]  /*ab90*/  ATOM.E.EXCH.STRONG.GPU PT, RZ, desc[UR4][R6.64+0x38], R24 ;  /* 0x8000381806ff798a */ /* 0x000fe8000c1ef104 */
[----:B------:R1:W-:Y:S04]  /*aba0*/  ATOM.E.EXCH.64.STRONG.GPU P0, RZ, desc[UR4][R6.64+0x30], R26 ;  /* 0x8000301a06ff798a */ /* 0x0003e8000c10f504 */
[----:B------:R-:W2:Y:S01]  /*abb0*/  LD.E.64 R14, desc[UR4][R6.64+0x18] ;  /* 0x00001804060e7980 */ /* 0x000ea2000c101b00 */
[----:B------:R-:W-:-:S03]  /*abc0*/  CS2R R12, SRZ ;  /* 0x00000000000c7805 */ /* 0x000fc6000001ff00 */
[----:B-1----:R1:W-:Y:S01]  /*abd0*/  @!P0 ST.E.64 desc[UR4][R6.64+0x30], R26 ;  /* 0x0000301a06008985 */ /* 0x0023e2000c101b04 */
[----:B--2---:R-:W-:-:S05]  /*abe0*/  IMAD.WIDE R14, R2, 0x100, R14 ;  /* 0x00000100020e7825 */ /* 0x004fca00078e020e */
[----:B------:R1:W5:Y:S02]  /*abf0*/  ATOMG.E.CAS.64.STRONG.GPU PT, RZ, [R16], R12, R14 ;  /* 0x0000000c10ff73a9 */ /* 0x00036400001ee50e */
.L_x_316:
[----:B------:R-:W-:Y:S05]  /*ac00*/  BSYNC.RECONVERGENT B1 ;  /* 0x0000000000017941 */ /* 0x000fea0003800200 */
.L_x_312:
[----:B------:R2:W-:Y:S01]  /*ac10*/  ATOM.E.EXCH.STRONG.GPU PT, RZ, desc[UR4][R20.64], RZ ;  /* 0x800000ff14ff798a */ /* 0x0005e2000c1ef104 */
[----:B------:R-:W-:-:S07]  /*ac20*/  PRMT R8, R5, 0x7610, R8 ;  /* 0x0000761005087816 */ /* 0x000fce0000000008 */
.L_x_51:
[----:B------:R-:W-:Y:S05]  /*ac30*/  BSYNC.RECONVERGENT B0 ;  /* 0x0000000000007941 */ /* 0x000fea0003800200 */
.L_x_50:
[----:B------:R-:W-:-:S13]  /*ac40*/  ISETP.NE.AND P0, PT, R4, RZ, PT ;  /* 0x000000ff0400720c */ /* 0x000fda0003f05270 */
[----:B------:R-:W-:Y:S05]  /*ac50*/  @P0 BRA `(.L_x_323) ;  /* 0xffffff5400500947 */ /* 0x000fea000383ffff */
[----:B------:R-:W-:Y:S05]  /*ac60*/  EXIT ;  /* 0x000000000000794d */ /* 0x000fea0003800000 */
.L_x_324:
        /* <DEDUP_REMOVED lines=9> */
.L_x_335:


//--------------------- .text._Z4readPP6VectorS0_i --------------------------
	.section	.text._Z4readPP6VectorS0_i,"ax",@progbits
	.align	128
        .global         _Z4readPP6VectorS0_i
        .type           _Z4readPP6VectorS0_i,@function
        .size           _Z4readPP6VectorS0_i,(.L_x_336 - _Z4readPP6VectorS0_i)
        .other          _Z4readPP6VectorS0_i,@"STO_CUDA_ENTRY STV_DEFAULT"
_Z4readPP6VectorS0_i:
.text._Z4readPP6VectorS0_i:
        /* <DEDUP_REMOVED lines=10> */
[----:B------:R-:W-:-:S05]  /*00a0*/  SHF.R.S32.HI R7, RZ, 0x6, R0 ;  /* 0x00000006ff077819 */ /* 0x000fca0000011400 */
[----:B0-----:R-:W-:-:S06]  /*00b0*/  IMAD.WIDE R2, R7, 0x8, R2 ;  /* 0x0000000807027825 */ /* 0x001fcc00078e0202 */
[----:B-1----:R-:W2:Y:S02]  /*00c0*/  LDG.E.64.CONSTANT R2, desc[UR4][R2.64] ;  /* 0x0000000402027981 */ /* 0x002ea4000c1e9b00 */
[----:B--2---:R-:W-:-:S04]  /*00d0*/  ISETP.NE.U32.AND P0, PT, R2, RZ, PT ;  /* 0x000000ff0200720c */ /* 0x004fc80003f05070 */
[----:B------:R-:W-:-:S13]  /*00e0*/  ISETP.NE.AND.EX P0, PT, R3, RZ, PT, P0 ;  /* 0x000000ff0300720c */ /* 0x000fda0003f05300 */
[----:B------:R-:W-:Y:S05]  /*00f0*/  @!P0 EXIT ;  /* 0x000000000000894d */ /* 0x000fea0003800000 */
[----:B------:R-:W-:-:S05]  /*0100*/  IMAD.SHL.U32 R0, R0, 0x4, RZ ;  /* 0x0000000400007824 */ /* 0x000fca00078e00ff */
[----:B------:R-:W-:-:S04]  /*0110*/  LOP3.LUT R9, R0, 0xfc, RZ, 0xc0, !PT ;  /* 0x000000fc00097812 */ /* 0x000fc800078ec0ff */
[----:B------:R-:W-:-:S05]  /*0120*/  IADD3 R4, P0, PT, R2, R9, RZ ;  /* 0x0000000902047210 */ /* 0x000fca0007f1e0ff */
[----:B------:R-:W-:Y:S02]  /*0130*/  IMAD.X R5, RZ, RZ, R3, P0 ;  /* 0x000000ffff057224 */ /* 0x000fe400000e0603 */
[----:B------:R-:W0:Y:S04]  /*0140*/  LDC.64 R2, c[0x0][0x388] ;  /* 0x0000e200ff027b82 */ /* 0x000e280000000a00 */
[----:B------:R-:W2:Y:S01]  /*0150*/  LDG.E.CONSTANT R5, desc[UR4][R4.64] ;  /* 0x0000000404057981 */ /* 0x000ea2000c1e9900 */
[----:B0-----:R-:W-:-:S03]  /*0160*/  IMAD.WIDE R2, R7, 0x100, R2 ;  /* 0x0000010007027825 */ /* 0x001fc600078e0202 */
[----:B------:R-:W-:-:S05]  /*0170*/  IADD3 R2, P0, PT, R2, R9, RZ ;  /* 0x0000000902027210 */ /* 0x000fca0007f1e0ff */
[----:B------:R-:W-:-:S05]  /*0180*/  IMAD.X R3, RZ, RZ, R3, P0 ;  /* 0x000000ffff037224 */ /* 0x000fca00000e0603 */
[----:B--2---:R-:W-:Y:S01]  /*0190*/  STG.E desc[UR4][R2.64], R5 ;  /* 0x0000000502007986 */ /* 0x004fe2000c101904 */
[----:B------:R-:W-:Y:S05]  /*01a0*/  EXIT ;  /* 0x000000000000794d */ /* 0x000fea0003800000 */
.L_x_325:
        /* <DEDUP_REMOVED lines=13> */
.L_x_336:


//--------------------- .text._Z5writePK6VectorPPS_i --------------------------
	.section	.text._Z5writePK6VectorPPS_i,"ax",@progbits
	.align	128
        .global         _Z5writePK6VectorPPS_i
        .type           _Z5writePK6VectorPPS_i,@function
        .size           _Z5writePK6VectorPPS_i,(.L_x_337 - _Z5writePK6VectorPPS_i)
        .other          _Z5writePK6VectorPPS_i,@"STO_CUDA_ENTRY STV_DEFAULT"
_Z5writePK6VectorPPS_i:
.text._Z5writePK6VectorPPS_i:
        /* <DEDUP_REMOVED lines=16> */
[----:B------:R-:W0:Y:S01]  /*0100*/  LDC.64 R4, c[0x0][0x380] ;  /* 0x0000e000ff047b82 */ /* 0x000e220000000a00 */
[----:B------:R-:W-:Y:S02]  /*0110*/  IMAD.SHL.U32 R0, R0, 0x4, RZ ;  /* 0x0000000400007824 */ /* 0x000fe400078e00ff */
[----:B0-----:R-:W-:-:S03]  /*0120*/  IMAD.WIDE R4, R7, 0x100, R4 ;  /* 0x0000010007047825 */ /* 0x001fc600078e0204 */
[----:B------:R-:W-:-:S04]  /*0130*/  LOP3.LUT R7, R0, 0xfc, RZ, 0xc0, !PT ;  /* 0x000000fc00077812 */ /* 0x000fc800078ec0ff */
[----:B------:R-:W-:-:S05]  /*0140*/  IADD3 R4, P0, PT, R4, R7, RZ ;  /* 0x0000000704047210 */ /* 0x000fca0007f1e0ff */
[----:B------:R-:W-:-:S06]  /*0150*/  IMAD.X R5, RZ, RZ, R5, P0 ;  /* 0x000000ffff057224 */ /* 0x000fcc00000e0605 */
[----:B------:R-:W2:Y:S01]  /*0160*/  LDG.E.CONSTANT R5, desc[UR4][R4.64] ;  /* 0x0000000404057981 */ /* 0x000ea2000c1e9900 */
[----:B------:R-:W-:-:S05]  /*0170*/  IADD3 R2, P0, PT, R2, R7, RZ ;  /* 0x0000000702027210 */ /* 0x000fca0007f1e0ff */
[----:B------:R-:W-:-:S05]  /*0180*/  IMAD.X R3, RZ, RZ, R3, P0 ;  /* 0x000000ffff037224 */ /* 0x000fca00000e0603 */
[----:B--2---:R-:W-:Y:S01]  /*0190*/  STG.E desc[UR4][R2.64], R5 ;  /* 0x0000000502007986 */ /* 0x004fe2000c101904 */
[----:B------:R-:W-:Y:S05]  /*01a0*/  EXIT ;  /* 0x000000000000794d */ /* 0x000fea0003800000 */
.L_x_326:
        /* <DEDUP_REMOVED lines=13> */
.L_x_337:


//--------------------- .nv.shared._Z4dumpPK5TablePmP6VectormmS2_ --------------------------
	.section	.nv.shared._Z4dumpPK5TablePmP6VectormmS2_,"aw",@nobits
	.sectionflags	@""
	.align	16
.nv.shared._Z4dumpPK5TablePmP6VectormmS2_:
	.zero		1040


//--------------------- .nv.shared.reserved.0     --------------------------
	.section	.nv.shared.reserved.0,"aw",@nobits
	.weak		__nv_reservedSMEM_offset_0_alias
	.size		__nv_reservedSMEM_offset_0_alias, 0, 64
	.other		__nv_reservedSMEM_offset_0_alias,@"STO_CUDA_RESERVED_SHARED STV_DEFAULT"
__nv_reservedSMEM_offset_0_alias:
	.zero		0
	.zero		64


//--------------------- .nv.shared._Z8size_newP5TablePmi --------------------------
	.section	.nv.shared._Z8size_newP5TablePmi,"aw",@nobits
	.sectionflags	@""
	.align	16
	.zero		1024


//--------------------- .nv.shared._Z4sizeP5TablePmi --------------------------
	.section	.nv.shared._Z4sizeP5TablePmi,"aw",@nobits
	.sectionflags	@""
	.align	16
	.zero		1024


//--------------------- .nv.shared._Z5clearP5Tablei --------------------------
	.section	.nv.shared._Z5clearP5Tablei,"aw",@nobits
	.sectionflags	@""
	.align	16
	.zero		1024


//--------------------- .nv.shared._Z6removePK5TablePKmi --------------------------
	.section	.nv.shared._Z6removePK5TablePKmi,"aw",@nobits
	.sectionflags	@""
	.align	16
	.zero		1024


//--------------------- .nv.shared._Z6lookupPK5TablePKmPmPP6VectorPbi --------------------------
	.section	.nv.shared._Z6lookupPK5TablePKmPmPP6VectorPbi,"aw",@nobits
	.sectionflags	@""
	.align	16
	.zero		1024


//--------------------- .nv.shared._Z6lookupPK5TablePKmPP6VectorPbi --------------------------
	.section	.nv.shared._Z6lookupPK5TablePKmPP6VectorPbi,"aw",@nobits
	.sectionflags	@""
	.align	16
	.zero		1024


//--------------------- .nv.shared._Z6upsertPK5TablePKmPP6Vectori --------------------------
	.section	.nv.shared._Z6upsertPK5TablePKmPP6Vectori,"aw",@nobits
	.sectionflags	@""
	.align	16
	.zero		1024


//--------------------- .nv.shared._Z6upsertPK5TablePKmS3_PP6Vectori --------------------------
	.section	.nv.shared._Z6upsertPK5TablePKmS3_PP6Vectori,"aw",@nobits
	.sectionflags	@""
	.align	16
	.zero		1024


//--------------------- .nv.shared._Z4readPP6VectorS0_i --------------------------
	.section	.nv.shared._Z4readPP6VectorS0_i,"aw",@nobits
	.sectionflags	@""
	.align	16
	.zero		1024


//--------------------- .nv.shared._Z5writePK6VectorPPS_i --------------------------
	.section	.nv.shared._Z5writePK6VectorPPS_i,"aw",@nobits
	.sectionflags	@""
	.align	16
	.zero		1024


//--------------------- .nv.constant0._Z4dumpPK5TablePmP6VectormmS2_ --------------------------
	.section	.nv.constant0._Z4dumpPK5TablePmP6VectormmS2_,"a",@progbits
	.sectionflags	@""
	.align	4
.nv.constant0._Z4dumpPK5TablePmP6VectormmS2_:
	.zero		944


//--------------------- .nv.constant0._Z8size_newP5TablePmi --------------------------
	.section	.nv.constant0._Z8size_newP5TablePmi,"a",@progbits
	.sectionflags	@""
	.align	4
.nv.constant0._Z8size_newP5TablePmi:
	.zero		916


//--------------------- .nv.constant0._Z4sizeP5TablePmi --------------------------
	.section	.nv.constant0._Z4sizeP5TablePmi,"a",@progbits
	.sectionflags	@""
	.align	4
.nv.constant0._Z4sizeP5TablePmi:
	.zero		916


//--------------------- .nv.constant0._Z5clearP5Tablei --------------------------
	.section	.nv.constant0._Z5clearP5Tablei,"a",@progbits
	.sectionflags	@""
	.align	4
.nv.constant0._Z5clearP5Tablei:
	.zero		908


//--------------------- .nv.constant0._Z6removePK5TablePKmi --------------------------
	.section	.nv.constant0._Z6removePK5TablePKmi,"a",@progbits
	.sectionflags	@""
	.align	4
.nv.constant0._Z6removePK5TablePKmi:
	.zero		916


//--------------------- .nv.constant0._Z6lookupPK5TablePKmPmPP6VectorPbi --------------------------
	.section	.nv.constant0._Z6lookupPK5TablePKmPmPP6VectorPbi,"a",@progbits
	.sectionflags	@""
	.align	4
.nv.constant0._Z6lookupPK5TablePKmPmPP6VectorPbi:
	.zero		940


//--------------------- .nv.constant0._Z6lookupPK5TablePKmPP6VectorPbi --------------------------
	.section	.nv.constant0._Z6lookupPK5TablePKmPP6VectorPbi,"a",@progbits
	.sectionflags	@""
	.align	4
.nv.constant0._Z6lookupPK5TablePKmPP6VectorPbi:
	.zero		932


//--------------------- .nv.constant0._Z6upsertPK5TablePKmPP6Vectori --------------------------
	.section	.nv.constant0._Z6upsertPK5TablePKmPP6Vectori,"a",@progbits
	.sectionflags	@""
	.align	4
.nv.constant0._Z6upsertPK5TablePKmPP6Vectori:
	.zero		924


//--------------------- .nv.constant0._Z6upsertPK5TablePKmS3_PP6Vectori --------------------------
	.section	.nv.constant0._Z6upsertPK5TablePKmS3_PP6Vectori,"a",@progbits
	.sectionflags	@""
	.align	4
.nv.constant0._Z6upsertPK5TablePKmS3_PP6Vectori:
	.zero		932


//--------------------- .nv.constant0._Z4readPP6VectorS0_i --------------------------
	.section	.nv.constant0._Z4readPP6VectorS0_i,"a",@progbits
	.sectionflags	@""
	.align	4
.nv.constant0._Z4readPP6VectorS0_i:
	.zero		916


//--------------------- .nv.constant0._Z5writePK6VectorPPS_i --------------------------
	.section	.nv.constant0._Z5writePK6VectorPPS_i,"a",@progbits
	.sectionflags	@""
	.align	4
.nv.constant0._Z5writePK6VectorPPS_i:
	.zero		916


//--------------------- SYMBOLS --------------------------

	.type		.nv.reservedSmem.offset0,@object
	.size		.nv.reservedSmem.offset0,0x4
	.type		.nv.reservedSmem.cap,@object
	.size		.nv.reservedSmem.cap,0x4
